	.headerflags	@"EF_CUDA_TEXMODE_UNIFIED EF_CUDA_64BIT_ADDRESS EF_CUDA_SM89 EF_CUDA_VIRTUAL_SM(EF_CUDA_SM89)"
	.elftype	@"ET_EXEC"


//--------------------- .nv.info                  --------------------------
	.section	.nv.info,"",@"SHT_CUDA_INFO"
	.align	4


	//----- nvinfo : EIATTR_REGCOUNT
	.align		4
        /*0000*/ 	.byte	0x04, 0x2f
        /*0002*/ 	.short	(.L_2 - .L_1)
	.align		4
.L_1:
        /*0004*/ 	.word	index@(triton__0d1d2d3d4d5de6de)
        /*0008*/ 	.word	0x00000028


	//----- nvinfo : EIATTR_MAX_STACK_SIZE
	.align		4
.L_2:
        /*000c*/ 	.byte	0x04, 0x23
        /*000e*/ 	.short	(.L_4 - .L_3)
	.align		4
.L_3:
        /*0010*/ 	.word	index@(triton__0d1d2d3d4d5de6de)
        /*0014*/ 	.word	0x00000000


	//----- nvinfo : EIATTR_MIN_STACK_SIZE
	.align		4
.L_4:
        /*0018*/ 	.byte	0x04, 0x12
        /*001a*/ 	.short	(.L_6 - .L_5)
	.align		4
.L_5:
        /*001c*/ 	.word	index@(triton__0d1d2d3d4d5de6de)
        /*0020*/ 	.word	0x00000000


	//----- nvinfo : EIATTR_FRAME_SIZE
	.align		4
.L_6:
        /*0024*/ 	.byte	0x04, 0x11
        /*0026*/ 	.short	(.L_8 - .L_7)
	.align		4
.L_7:
        /*0028*/ 	.word	index@(triton__0d1d2d3d4d5de6de)
        /*002c*/ 	.word	0x00000000
.L_8:


//--------------------- .nv.info.triton__0d1d2d3d4d5de6de --------------------------
	.section	.nv.info.triton__0d1d2d3d4d5de6de,"",@"SHT_CUDA_INFO"
	.align	4


	//----- nvinfo : EIATTR_CUDA_API_VERSION
	.align		4
        /*0000*/ 	.byte	0x04, 0x37
        /*0002*/ 	.short	(.L_10 - .L_9)
.L_9:
        /*0004*/ 	.word	0x0000007b


	//----- nvinfo : EIATTR_PARAM_CBANK
	.align		4
.L_10:
        /*0008*/ 	.byte	0x04, 0x0a
        /*000a*/ 	.short	(.L_12 - .L_11)
	.align		4
.L_11:
        /*000c*/ 	.word	index@(.nv.constant0.triton__0d1d2d3d4d5de6de)
        /*0010*/ 	.short	0x0160
        /*0012*/ 	.short	0x0030


	//----- nvinfo : EIATTR_CBANK_PARAM_SIZE
	.align		4
.L_12:
        /*0014*/ 	.byte	0x03, 0x19
        /*0016*/ 	.short	0x0030


	//----- nvinfo : EIATTR_KPARAM_INFO
	.align		4
        /*0018*/ 	.byte	0x04, 0x17
        /*001a*/ 	.short	(.L_14 - .L_13)
.L_13:
        /*001c*/ 	.word	0x00000000
        /*0020*/ 	.short	0x0006
        /*0022*/ 	.short	0x002c
        /*0024*/ 	.byte	0x00, 0xf0, 0x11, 0x00


	//----- nvinfo : EIATTR_KPARAM_INFO
	.align		4
.L_14:
        /*0028*/ 	.byte	0x04, 0x17
        /*002a*/ 	.short	(.L_16 - .L_15)
.L_15:
        /*002c*/ 	.word	0x00000000
        /*0030*/ 	.short	0x0005
        /*0032*/ 	.short	0x0028
        /*0034*/ 	.byte	0x00, 0xf0, 0x11, 0x00


	//----- nvinfo : EIATTR_KPARAM_INFO
	.align		4
.L_16:
        /*0038*/ 	.byte	0x04, 0x17
        /*003a*/ 	.short	(.L_18 - .L_17)
.L_17:
        /*003c*/ 	.word	0x00000000
        /*0040*/ 	.short	0x0004
        /*0042*/ 	.short	0x0020
        /*0044*/ 	.byte	0x00, 0xf0, 0x21, 0x00


	//----- nvinfo : EIATTR_KPARAM_INFO
	.align		4
.L_18:
        /*0048*/ 	.byte	0x04, 0x17
        /*004a*/ 	.short	(.L_20 - .L_19)
.L_19:
        /*004c*/ 	.word	0x00000000
        /*0050*/ 	.short	0x0003
        /*0052*/ 	.short	0x0018
        /*0054*/ 	.byte	0x00, 0xf0, 0x21, 0x00


	//----- nvinfo : EIATTR_KPARAM_INFO
	.align		4
.L_20:
        /*0058*/ 	.byte	0x04, 0x17
        /*005a*/ 	.short	(.L_22 - .L_21)
.L_21:
        /*005c*/ 	.word	0x00000000
        /*0060*/ 	.short	0x0002
        /*0062*/ 	.short	0x0010
        /*0064*/ 	.byte	0x00, 0xf0, 0x21, 0x00


	//----- nvinfo : EIATTR_KPARAM_INFO
	.align		4
.L_22:
        /*0068*/ 	.byte	0x04, 0x17
        /*006a*/ 	.short	(.L_24 - .L_23)
.L_23:
        /*006c*/ 	.word	0x00000000
        /*0070*/ 	.short	0x0001
        /*0072*/ 	.short	0x0008
        /*0074*/ 	.byte	0x00, 0xf0, 0x21, 0x00


	//----- nvinfo : EIATTR_KPARAM_INFO
	.align		4
.L_24:
        /*0078*/ 	.byte	0x04, 0x17
        /*007a*/ 	.short	(.L_26 - .L_25)
.L_25:
        /*007c*/ 	.word	0x00000000
        /*0080*/ 	.short	0x0000
        /*0082*/ 	.short	0x0000
        /*0084*/ 	.byte	0x00, 0xf0, 0x21, 0x00


	//----- nvinfo : EIATTR_MAXREG_COUNT
	.align		4
.L_26:
        /*0088*/ 	.byte	0x03, 0x1b
        /*008a*/ 	.short	0x00ff


	//----- nvinfo : EIATTR_COOP_GROUP_MASK_REGIDS
	.align		4
        /*008c*/ 	.byte	0x04, 0x29
        /*008e*/ 	.short	(.L_28 - .L_27)


	//   ....[0]....
.L_27:
        /*0090*/ 	.word	0xffffffff


	//   ....[1]....
        /*0094*/ 	.word	0xffffffff


	//   ....[2]....
        /*0098*/ 	.word	0xffffffff


	//   ....[3]....
        /*009c*/ 	.word	0xffffffff


	//   ....[4]....
        /*00a0*/ 	.word	0xffffffff


	//   ....[5]....
        /*00a4*/ 	.word	0xffffffff


	//   ....[6]....
        /*00a8*/ 	.word	0xffffffff


	//   ....[7]....
        /*00ac*/ 	.word	0xffffffff


	//----- nvinfo : EIATTR_COOP_GROUP_INSTR_OFFSETS
	.align		4
.L_28:
        /*00b0*/ 	.byte	0x04, 0x28
        /*00b2*/ 	.short	(.L_30 - .L_29)


	//   ....[0]....
.L_29:
        /*00b4*/ 	.word	0x00001690


	//   ....[1]....
        /*00b8*/ 	.word	0x000016b0


	//   ....[2]....
        /*00bc*/ 	.word	0x000016d0


	//   ....[3]....
        /*00c0*/ 	.word	0x000016f0


	//   ....[4]....
        /*00c4*/ 	.word	0x00001710


	//   ....[5]....
        /*00c8*/ 	.word	0x00001780


	//   ....[6]....
        /*00cc*/ 	.word	0x000017a0


	//   ....[7]....
        /*00d0*/ 	.word	0x000017c0


	//----- nvinfo : EIATTR_EXIT_INSTR_OFFSETS
	.align		4
.L_30:
        /*00d4*/ 	.byte	0x04, 0x1c
        /*00d6*/ 	.short	(.L_32 - .L_31)


	//   ....[0]....
.L_31:
        /*00d8*/ 	.word	0x00002e70


	//----- nvinfo : EIATTR_MAX_THREADS
	.align		4
.L_32:
        /*00dc*/ 	.byte	0x04, 0x05
        /*00de*/ 	.short	(.L_34 - .L_33)
.L_33:
        /*00e0*/ 	.word	0x00000100
        /*00e4*/ 	.word	0x00000001
        /*00e8*/ 	.word	0x00000001


	//----- nvinfo : EIATTR_CRS_STACK_SIZE
	.align		4
.L_34:
        /*00ec*/ 	.byte	0x04, 0x1e
        /*00ee*/ 	.short	(.L_36 - .L_35)
.L_35:
        /*00f0*/ 	.word	0x00000000
.L_36:


//--------------------- .nv.rel.action            --------------------------
	.section	.nv.rel.action,"",@"SHT_CUDA_RELOCINFO"
	.align	8
	.sectionentsize	8
        /*0000*/ 	.byte	0x73, 0x00, 0x00, 0x00, 0x00, 0x00, 0x00, 0x00, 0x00, 0x00, 0x00, 0x11, 0x25, 0x00, 0x05, 0x36


//--------------------- .nv.constant0.triton__0d1d2d3d4d5de6de --------------------------
	.section	.nv.constant0.triton__0d1d2d3d4d5de6de,"a",@progbits
	.align	4
.nv.constant0.triton__0d1d2d3d4d5de6de:
	.zero		400


//--------------------- .text.triton__0d1d2d3d4d5de6de --------------------------
	.section	.text.triton__0d1d2d3d4d5de6de,"ax",@progbits
	.sectionflags	@"SHF_BARRIERS=1"
	.sectioninfo	@"SHI_REGISTERS=40"
	.align	128
        .global         triton__0d1d2d3d4d5de6de
        .type           triton__0d1d2d3d4d5de6de,@function
        .size           triton__0d1d2d3d4d5de6de,(.L_x_43 - triton__0d1d2d3d4d5de6de)
        .other          triton__0d1d2d3d4d5de6de,@"STO_CUDA_ENTRY STV_DEFAULT"
triton__0d1d2d3d4d5de6de:
.text.triton__0d1d2d3d4d5de6de:
[----:B------:R-:W-:-:S02]  /*0000*/  MOV R1, c[0x0][0x28] ;  /* 0x00000a0000017a02 */ /* 0x000fc40000000f00 */
[----:B------:R-:W0:Y:S01]  /*0010*/  S2R R13, SR_TID.X ;  /* 0x00000000000d7919 */ /* 0x000e220000002100 */
[----:B------:R-:W-:Y:S01]  /*0020*/  MOV R9, 0x2 ;  /* 0x0000000200097802 */ /* 0x000fe20000000f00 */
[----:B------:R-:W-:Y:S02]  /*0030*/  ULDC.64 UR4, c[0x0][0x118] ;  /* 0x0000460000047ab9 */ /* 0x000fe40000000a00 */
[----:B------:R-:W1:Y:S01]  /*0040*/  S2R R23, SR_CTAID.X ;  /* 0x0000000000177919 */ /* 0x000e620000002500 */
[----:B0-----:R-:W-:-:S04]  /*0050*/  SHF.L.U32 R14, R13, 0x3, RZ ;  /* 0x000000030d0e7819 */ /* 0x001fc800000006ff */
[----:B------:R-:W-:-:S04]  /*0060*/  LOP3.LUT R14, R14, 0x7f8, RZ, 0xc0, !PT ;  /* 0x000007f80e0e7812 */ /* 0x000fc800078ec0ff */
[----:B-1----:R-:W-:-:S05]  /*0070*/  LEA R12, R23, R14, 0xb ;  /* 0x0000000e170c7211 */ /* 0x002fca00078e58ff */
[----:B------:R-:W-:-:S05]  /*0080*/  IMAD.WIDE R10, R12, R9, c[0x0][0x168] ;  /* 0x00005a000c0a7625 */ /* 0x000fca00078e0209 */
[----:B------:R-:W2:Y:S01]  /*0090*/  LDG.E.EL.128 R16, [R10.64] ;  /* 0x000000040a107981 */ /* 0x000ea2000c2e1d00 */
[----:B------:R-:W-:Y:S01]  /*00a0*/  MOV R20, 0x4 ;  /* 0x0000000400147802 */ /* 0x000fe20000000f00 */
[----:B------:R-:W-:-:S04]  /*00b0*/  IMAD.WIDE R8, R12, R9, c[0x0][0x160] ;  /* 0x000058000c087625 */ /* 0x000fc800078e0209 */
[CC--:B------:R-:W-:Y:S01]  /*00c0*/  IMAD.WIDE R2, R23.reuse, R20.reuse, c[0x0][0x170] ;  /* 0x00005c0017027625 */ /* 0x0c0fe200078e0214 */
[----:B------:R0:W5:Y:S03]  /*00d0*/  LDG.E.EL.128 R4, [R8.64] ;  /* 0x0000000408047981 */ /* 0x000166000c2e1d00 */
[----:B------:R-:W-:Y:S02]  /*00e0*/  IMAD.WIDE R20, R23, R20, c[0x0][0x178] ;  /* 0x00005e0017147625 */ /* 0x000fe400078e0214 */
[----:B------:R1:W5:Y:S04]  /*00f0*/  LDG.E.EL R3, [R2.64] ;  /* 0x0000000402037981 */ /* 0x000368000c2e1900 */
[----:B------:R3:W5:Y:S01]  /*0100*/  LDG.E.EL R21, [R20.64] ;  /* 0x0000000414157981 */ /* 0x000762000c2e1900 */
[----:B------:R-:W-:Y:S01]  /*0110*/  BSSY B0, `(.L_x_0) ;  /* 0x000003b000007945 */ /* 0x000fe20003800000 */
[----:B--2---:R-:W-:-:S05]  /*0120*/  SHF.L.U32 R0, R16, 0x10, RZ ;  /* 0x0000001010007819 */ /* 0x004fca00000006ff */
[----:B------:R-:W-:-:S04]  /*0130*/  FMUL R0, R0, 0.0625 ;  /* 0x3d80000000007820 */ /* 0x000fc80000400000 */
[----:B------:R-:W-:-:S04]  /*0140*/  FMUL R22, R0, 0.019999999552965164185 ;  /* 0x3ca3d70a00167820 */ /* 0x000fc80000400000 */
[----:B------:R-:W-:-:S05]  /*0150*/  FADD.FTZ R0, |R22|, -RZ ;  /* 0x800000ff16007221 */ /* 0x000fca0000010200 */
[----:B------:R-:W-:-:S13]  /*0160*/  FSETP.GE.AND P1, PT, R0, 0.60000002384185791016, PT ;  /* 0x3f19999a0000780b */ /* 0x000fda0003f26000 */
[----:B------:R-:W-:-:S06]  /*0170*/  @P1 FMUL R24, R0, 2.8853900432586669922 ;  /* 0x4038aa3b00181820 */ /* 0x000fcc0000400000 */
[----:B------:R-:W2:Y:S01]  /*0180*/  @P1 MUFU.EX2 R24, R24 ;  /* 0x0000001800181308 */ /* 0x000ea20000000800 */
[----:B-1----:R-:W-:Y:S01]  /*0190*/  @!P1 MOV R2, 0x3c80f082 ;  /* 0x3c80f08200029802 */ /* 0x002fe20000000f00 */
[----:B------:R-:W-:Y:S01]  /*01a0*/  @!P1 FMUL R15, R22, R22 ;  /* 0x00000016160f9220 */ /* 0x000fe20000400000 */
[----:B--2---:R-:W-:-:S03]  /*01b0*/  @P1 FADD R25, R24, 1 ;  /* 0x3f80000018191421 */ /* 0x004fc60000000000 */
[----:B------:R-:W-:-:S03]  /*01c0*/  @!P1 FFMA.FTZ R2, R15, R2, -0.052303962409496307373 ;  /* 0xbd563cae0f029423 */ /* 0x000fc60000010002 */
[----:B------:R-:W1:Y:S01]  /*01d0*/  @P1 MUFU.RCP R25, R25 ;  /* 0x0000001900191308 */ /* 0x000e620000001000 */
[----:B------:R-:W-:Y:S01]  /*01e0*/  @P1 FSETP.GE.AND P0, PT, R0, 9.010913848876953125, PT ;  /* 0x41102cb40000180b */ /* 0x000fe20003f06000 */
[C---:B------:R-:W-:Y:S01]  /*01f0*/  @!P1 FFMA.FTZ R0, R15.reuse, R2, 0.1331529766321182251 ;  /* 0x3e0859410f009423 */ /* 0x040fe20000010002 */
[----:B------:R-:W-:Y:S02]  /*0200*/  PRMT R16, R16, 0x7632, R16 ;  /* 0x0000763210107816 */ /* 0x000fe40000000010 */
[----:B---3--:R-:W-:Y:S01]  /*0210*/  @P1 MOV R20, 0x3f800000 ;  /* 0x3f80000000141802 */ /* 0x008fe20000000f00 */
[----:B------:R-:W-:Y:S01]  /*0220*/  @!P1 FFMA.FTZ R0, R15, R0, -0.33332768082618713379 ;  /* 0xbeaaa9ed0f009423 */ /* 0x000fe20000010000 */
[----:B------:R-:W-:-:S03]  /*0230*/  SHF.L.U32 R16, R16, 0x10, RZ ;  /* 0x0000001010107819 */ /* 0x000fc600000006ff */
[----:B-1----:R-:W-:Y:S01]  /*0240*/  @P1 FFMA.FTZ R20, R25, -2, R20 ;  /* 0xc000000019141823 */ /* 0x002fe20000010014 */
[----:B------:R-:W-:Y:S01]  /*0250*/  @!P1 FFMA.FTZ R25, R15, R0, RZ ;  /* 0x000000000f199223 */ /* 0x000fe200000100ff */
[----:B------:R-:W-:-:S04]  /*0260*/  FMUL R15, R16, 0.0625 ;  /* 0x3d800000100f7820 */ /* 0x000fc80000400000 */
[----:B------:R-:W-:-:S04]  /*0270*/  FMUL R15, R15, 0.019999999552965164185 ;  /* 0x3ca3d70a0f0f7820 */ /* 0x000fc80000400000 */
[----:B------:R-:W-:Y:S01]  /*0280*/  FADD.FTZ R24, |R15|, -RZ ;  /* 0x800000ff0f187221 */ /* 0x000fe20000010200 */
[----:B------:R-:W-:Y:S02]  /*0290*/  @P1 FSEL R27, R20, 1, !P0 ;  /* 0x3f800000141b1808 */ /* 0x000fe40004000000 */
[C---:B------:R-:W-:Y:S02]  /*02a0*/  PRMT R0, R17.reuse, 0x7632, R0 ;  /* 0x0000763211007816 */ /* 0x040fe40000000000 */
[----:B------:R-:W-:Y:S02]  /*02b0*/  FSETP.GE.AND P0, PT, R24, 0.60000002384185791016, PT ;  /* 0x3f19999a1800780b */ /* 0x000fe40003f06000 */
[----:B------:R-:W-:Y:S02]  /*02c0*/  SHF.L.U32 R17, R17, 0x10, RZ ;  /* 0x0000001011117819 */ /* 0x000fe400000006ff */
[----:B------:R-:W-:Y:S02]  /*02d0*/  PRMT R16, R18, 0x7632, R16 ;  /* 0x0000763212107816 */ /* 0x000fe40000000010 */
[----:B------:R-:W-:Y:S01]  /*02e0*/  SHF.L.U32 R0, R0, 0x10, RZ ;  /* 0x0000001000007819 */ /* 0x000fe200000006ff */
[----:B------:R-:W-:Y:S01]  /*02f0*/  FMUL R33, R17, 0.0625 ;  /* 0x3d80000011217820 */ /* 0x000fe20000400000 */
[--C-:B------:R-:W-:Y:S01]  /*0300*/  @P1 LOP3.LUT R2, R27, 0x80000000, R22.reuse, 0xf8, !PT ;  /* 0x800000001b021812 */ /* 0x100fe200078ef816 */
[----:B------:R-:W-:Y:S01]  /*0310*/  @!P1 FFMA.FTZ R2, R22, R25, R22 ;  /* 0x0000001916029223 */ /* 0x000fe20000010016 */
[----:B------:R-:W-:Y:S01]  /*0320*/  SHF.L.U32 R25, R18, 0x10, RZ ;  /* 0x0000001012197819 */ /* 0x000fe200000006ff */
[----:B------:R-:W-:Y:S01]  /*0330*/  FMUL R0, R0, 0.0625 ;  /* 0x3d80000000007820 */ /* 0x000fe20000400000 */
[----:B------:R-:W-:Y:S01]  /*0340*/  SHF.L.U32 R17, R16, 0x10, RZ ;  /* 0x0000001010117819 */ /* 0x000fe200000006ff */
[----:B------:R-:W-:Y:S01]  /*0350*/  FMUL R33, R33, 0.019999999552965164185 ;  /* 0x3ca3d70a21217820 */ /* 0x000fe20000400000 */
[----:B------:R-:W-:Y:S01]  /*0360*/  SHF.L.U32 R16, R19, 0x10, RZ ;  /* 0x0000001013107819 */ /* 0x000fe200000006ff */
[----:B------:R-:W-:Y:S01]  /*0370*/  FMUL R25, R25, 0.0625 ;  /* 0x3d80000019197820 */ /* 0x000fe20000400000 */
[----:B------:R-:W-:Y:S01]  /*0380*/  FMUL R18, R0, 0.019999999552965164185 ;  /* 0x3ca3d70a00127820 */ /* 0x000fe20000400000 */
[----:B------:R-:W-:Y:S01]  /*0390*/  FMUL R17, R17, 0.0625 ;  /* 0x3d80000011117820 */ /* 0x000fe20000400000 */
[----:B------:R-:W-:Y:S05]  /*03a0*/  @!P0 BRA `(.L_x_1) ;  /* 0x000000a000008947 */ /* 0x000fea0003800000 */
[----:B0-----:R-:W-:Y:S01]  /*03b0*/  FMUL R0, R24, 2.8853900432586669922 ;  /* 0x4038aa3b18007820 */ /* 0x001fe20000400000 */
[----:B------:R-:W-:-:S02]  /*03c0*/  MOV R27, 0x3f800000 ;  /* 0x3f800000001b7802 */ /* 0x000fc40000000f00 */
[----:B------:R-:W-:-:S03]  /*03d0*/  FSETP.GE.AND P0, PT, R24, 9.010913848876953125, PT ;  /* 0x41102cb41800780b */ /* 0x000fc60003f06000 */
[----:B------:R-:W0:Y:S02]  /*03e0*/  MUFU.EX2 R0, R0 ;  /* 0x0000000000007308 */ /* 0x000e240000000800 */
[----:B0-----:R-:W-:-:S06]  /*03f0*/  FADD R20, R0, 1 ;  /* 0x3f80000000147421 */ /* 0x001fcc0000000000 */
[----:B------:R-:W0:Y:S02]  /*0400*/  MUFU.RCP R20, R20 ;  /* 0x0000001400147308 */ /* 0x000e240000001000 */
[----:B0-----:R-:W-:-:S05]  /*0410*/  FFMA.FTZ R22, R20, -2, R27 ;  /* 0xc000000014167823 */ /* 0x001fca000001001b */
[----:B------:R-:W-:-:S04]  /*0420*/  FSEL R22, R22, 1, !P0 ;  /* 0x3f80000016167808 */ /* 0x000fc80004000000 */
[----:B------:R-:W-:Y:S01]  /*0430*/  LOP3.LUT R15, R22, 0x80000000, R15, 0xf8, !PT ;  /* 0x80000000160f7812 */ /* 0x000fe200078ef80f */
[----:B------:R-:W-:Y:S05]  /*0440*/  BRA `(.L_x_2) ;  /* 0x0000007000007947 */ /* 0x000fea0003800000 */
.L_x_1:
[----:B0-----:R-:W-:Y:S01]  /*0450*/  MOV R0, 0x3c80f082 ;  /* 0x3c80f08200007802 */ /* 0x001fe20000000f00 */
[----:B------:R-:W-:-:S04]  /*0460*/  FMUL R27, R15, R15 ;  /* 0x0000000f0f1b7220 */ /* 0x000fc80000400000 */
[----:B------:R-:W-:-:S04]  /*0470*/  FFMA.FTZ R0, R27, R0, -0.052303962409496307373 ;  /* 0xbd563cae1b007423 */ /* 0x000fc80000010000 */
[----:B------:R-:W-:-:S04]  /*0480*/  FFMA.FTZ R0, R27, R0, 0.1331529766321182251 ;  /* 0x3e0859411b007423 */ /* 0x000fc80000010000 */
[----:B------:R-:W-:-:S04]  /*0490*/  FFMA.FTZ R0, R27, R0, -0.33332768082618713379 ;  /* 0xbeaaa9ed1b007423 */ /* 0x000fc80000010000 */
[----:B------:R-:W-:-:S04]  /*04a0*/  FFMA.FTZ R0, R27, R0, RZ ;  /* 0x000000001b007223 */ /* 0x000fc800000100ff */
[----:B------:R-:W-:-:S02]  /*04b0*/  FFMA.FTZ R15, R15, R0, R15 ;  /* 0x000000000f0f7223 */ /* 0x000fc4000001000f */
.L_x_2:
[----:B------:R-:W-:Y:S05]  /*04c0*/  BSYNC B0 ;  /* 0x0000000000007941 */ /* 0x000fea0003800000 */
.L_x_0:
[----:B------:R-:W-:Y:S01]  /*04d0*/  FADD.FTZ R24, |R33|, -RZ ;  /* 0x800000ff21187221 */ /* 0x000fe20000010200 */
[----:B------:R-:W-:Y:S01]  /*04e0*/  PRMT R19, R19, 0x7632, R19 ;  /* 0x0000763213137816 */ /* 0x000fe20000000013 */
[----:B------:R-:W-:Y:S01]  /*04f0*/  BSSY B0, `(.L_x_3) ;  /* 0x0000016000007945 */ /* 0x000fe20003800000 */
[----:B------:R-:W-:Y:S02]  /*0500*/  FMUL R25, R25, 0.019999999552965164185 ;  /* 0x3ca3d70a19197820 */ /* 0x000fe40000400000 */
[----:B------:R-:W-:Y:S02]  /*0510*/  FSETP.GE.AND P0, PT, R24, 0.60000002384185791016, PT ;  /* 0x3f19999a1800780b */ /* 0x000fe40003f06000 */
[----:B------:R-:W-:-:S11]  /*0520*/  SHF.L.U32 R19, R19, 0x10, RZ ;  /* 0x0000001013137819 */ /* 0x000fd600000006ff */
[----:B------:R-:W-:Y:S05]  /*0530*/  @!P0 BRA `(.L_x_4) ;  /* 0x000000a000008947 */ /* 0x000fea0003800000 */
[C---:B------:R-:W-:Y:S01]  /*0540*/  FMUL R0, R24.reuse, 2.8853900432586669922 ;  /* 0x4038aa3b18007820 */ /* 0x040fe20000400000 */
[----:B------:R-:W-:Y:S02]  /*0550*/  MOV R27, 0x3f800000 ;  /* 0x3f800000001b7802 */ /* 0x000fe40000000f00 */
        /* <DEDUP_REMOVED lines=8> */
.L_x_4:
[----:B------:R-:W-:Y:S01]  /*05e0*/  MOV R0, 0x3c80f082 ;  /* 0x3c80f08200007802 */ /* 0x000fe20000000f00 */
[----:B------:R-:W-:-:S04]  /*05f0*/  FMUL R27, R33, R33 ;  /* 0x00000021211b7220 */ /* 0x000fc80000400000 */
[----:B------:R-:W-:-:S04]  /*0600*/  FFMA.FTZ R0, R27, R0, -0.052303962409496307373 ;  /* 0xbd563cae1b007423 */ /* 0x000fc80000010000 */
[----:B------:R-:W-:-:S04]  /*0610*/  FFMA.FTZ R0, R27, R0, 0.1331529766321182251 ;  /* 0x3e0859411b007423 */ /* 0x000fc80000010000 */
[----:B------:R-:W-:-:S04]  /*0620*/  FFMA.FTZ R0, R27, R0, -0.33332768082618713379 ;  /* 0xbeaaa9ed1b007423 */ /* 0x000fc80000010000 */
[----:B------:R-:W-:-:S04]  /*0630*/  FFMA.FTZ R0, R27, R0, RZ ;  /* 0x000000001b007223 */ /* 0x000fc800000100ff */
[----:B------:R-:W-:-:S02]  /*0640*/  FFMA.FTZ R33, R33, R0, R33 ;  /* 0x0000000021217223 */ /* 0x000fc40000010021 */
.L_x_5:
[----:B------:R-:W-:Y:S05]  /*0650*/  BSYNC B0 ;  /* 0x0000000000007941 */ /* 0x000fea0003800000 */
.L_x_3:
[----:B------:R-:W-:Y:S01]  /*0660*/  FADD.FTZ R26, |R18|, -RZ ;  /* 0x800000ff121a7221 */ /* 0x000fe20000010200 */
[----:B------:R-:W-:Y:S01]  /*0670*/  BSSY B0, `(.L_x_6) ;  /* 0x0000017000007945 */ /* 0x000fe20003800000 */
[----:B------:R-:W-:Y:S01]  /*0680*/  FMUL R17, R17, 0.019999999552965164185 ;  /* 0x3ca3d70a11117820 */ /* 0x000fe20000400000 */
[----:B------:R-:W-:Y:S01]  /*0690*/  FMUL R16, R16, 0.0625 ;  /* 0x3d80000010107820 */ /* 0x000fe20000400000 */
[----:B------:R-:W-:Y:S02]  /*06a0*/  SHF.R.S32.HI R20, RZ, 0x1f, R23 ;  /* 0x0000001fff147819 */ /* 0x000fe40000011417 */
[----:B------:R-:W-:-:S13]  /*06b0*/  FSETP.GE.AND P0, PT, R26, 0.60000002384185791016, PT ;  /* 0x3f19999a1a00780b */ /* 0x000fda0003f06000 */
        /* <DEDUP_REMOVED lines=11> */
.L_x_7:
[----:B------:R-:W-:Y:S01]  /*0770*/  MOV R0, 0x3c80f082 ;  /* 0x3c80f08200007802 */ /* 0x000fe20000000f00 */
[----:B------:R-:W-:-:S04]  /*0780*/  FMUL R27, R18, R18 ;  /* 0x00000012121b7220 */ /* 0x000fc80000400000 */
[----:B------:R-:W-:-:S04]  /*0790*/  FFMA.FTZ R0, R27, R0, -0.052303962409496307373 ;  /* 0xbd563cae1b007423 */ /* 0x000fc80000010000 */
[----:B------:R-:W-:-:S04]  /*07a0*/  FFMA.FTZ R0, R27, R0, 0.1331529766321182251 ;  /* 0x3e0859411b007423 */ /* 0x000fc80000010000 */
[----:B------:R-:W-:-:S04]  /*07b0*/  FFMA.FTZ R0, R27, R0, -0.33332768082618713379 ;  /* 0xbeaaa9ed1b007423 */ /* 0x000fc80000010000 */
[----:B------:R-:W-:-:S04]  /*07c0*/  FFMA.FTZ R27, R27, R0, RZ ;  /* 0x000000001b1b7223 */ /* 0x000fc800000100ff */
[----:B------:R-:W-:-:S02]  /*07d0*/  FFMA.FTZ R18, R18, R27, R18 ;  /* 0x0000001b12127223 */ /* 0x000fc40000010012 */
.L_x_8:
[----:B------:R-:W-:Y:S05]  /*07e0*/  BSYNC B0 ;  /* 0x0000000000007941 */ /* 0x000fea0003800000 */
.L_x_6:
[----:B------:R-:W-:Y:S01]  /*07f0*/  FADD.FTZ R26, |R25|, -RZ ;  /* 0x800000ff191a7221 */ /* 0x000fe20000010200 */
[----:B------:R-:W-:Y:S01]  /*0800*/  BSSY B0, `(.L_x_9) ;  /* 0x0000015000007945 */ /* 0x000fe20003800000 */
[----:B------:R-:W-:-:S03]  /*0810*/  FMUL R19, R19, 0.0625 ;  /* 0x3d80000013137820 */ /* 0x000fc60000400000 */
        /* <DEDUP_REMOVED lines=12> */
.L_x_10:
[----:B------:R-:W-:Y:S01]  /*08e0*/  MOV R0, 0x3c80f082 ;  /* 0x3c80f08200007802 */ /* 0x000fe20000000f00 */
[----:B------:R-:W-:-:S04]  /*08f0*/  FMUL R27, R25, R25 ;  /* 0x00000019191b7220 */ /* 0x000fc80000400000 */
[----:B------:R-:W-:-:S04]  /*0900*/  FFMA.FTZ R0, R27, R0, -0.052303962409496307373 ;  /* 0xbd563cae1b007423 */ /* 0x000fc80000010000 */
[----:B------:R-:W-:-:S04]  /*0910*/  FFMA.FTZ R0, R27, R0, 0.1331529766321182251 ;  /* 0x3e0859411b007423 */ /* 0x000fc80000010000 */
[----:B------:R-:W-:-:S04]  /*0920*/  FFMA.FTZ R0, R27, R0, -0.33332768082618713379 ;  /* 0xbeaaa9ed1b007423 */ /* 0x000fc80000010000 */
[----:B------:R-:W-:-:S04]  /*0930*/  FFMA.FTZ R0, R27, R0, RZ ;  /* 0x000000001b007223 */ /* 0x000fc800000100ff */
[----:B------:R-:W-:-:S02]  /*0940*/  FFMA.FTZ R25, R25, R0, R25 ;  /* 0x0000000019197223 */ /* 0x000fc40000010019 */
.L_x_11:
[----:B------:R-:W-:Y:S05]  /*0950*/  BSYNC B0 ;  /* 0x0000000000007941 */ /* 0x000fea0003800000 */
.L_x_9:
[----:B------:R-:W-:Y:S01]  /*0960*/  FADD.FTZ R26, |R17|, -RZ ;  /* 0x800000ff111a7221 */ /* 0x000fe20000010200 */
[----:B------:R-:W-:Y:S01]  /*0970*/  BSSY B0, `(.L_x_12) ;  /* 0x0000016000007945 */ /* 0x000fe20003800000 */
[----:B------:R-:W-:Y:S01]  /*0980*/  LEA.HI R20, R20, R23, RZ, 0xb ;  /* 0x0000001714147211 */ /* 0x000fe200078f58ff */
[----:B------:R-:W-:Y:S02]  /*0990*/  FMUL R16, R16, 0.019999999552965164185 ;  /* 0x3ca3d70a10107820 */ /* 0x000fe40000400000 */
        /* <DEDUP_REMOVED lines=12> */
.L_x_13:
[----:B------:R-:W-:Y:S01]  /*0a60*/  MOV R0, 0x3c80f082 ;  /* 0x3c80f08200007802 */ /* 0x000fe20000000f00 */
[----:B------:R-:W-:-:S04]  /*0a70*/  FMUL R27, R17, R17 ;  /* 0x00000011111b7220 */ /* 0x000fc80000400000 */
[----:B------:R-:W-:-:S04]  /*0a80*/  FFMA.FTZ R0, R27, R0, -0.052303962409496307373 ;  /* 0xbd563cae1b007423 */ /* 0x000fc80000010000 */
[----:B------:R-:W-:-:S04]  /*0a90*/  FFMA.FTZ R0, R27, R0, 0.1331529766321182251 ;  /* 0x3e0859411b007423 */ /* 0x000fc80000010000 */
[----:B------:R-:W-:-:S04]  /*0aa0*/  FFMA.FTZ R0, R27, R0, -0.33332768082618713379 ;  /* 0xbeaaa9ed1b007423 */ /* 0x000fc80000010000 */
[----:B------:R-:W-:-:S04]  /*0ab0*/  FFMA.FTZ R0, R27, R0, RZ ;  /* 0x000000001b007223 */ /* 0x000fc800000100ff */
[----:B------:R-:W-:-:S02]  /*0ac0*/  FFMA.FTZ R31, R17, R0, R17 ;  /* 0x00000000111f7223 */ /* 0x000fc40000010011 */
.L_x_14:
[----:B------:R-:W-:Y:S05]  /*0ad0*/  BSYNC B0 ;  /* 0x0000000000007941 */ /* 0x000fea0003800000 */
.L_x_12:
[----:B------:R-:W-:Y:S01]  /*0ae0*/  FADD.FTZ R26, |R16|, -RZ ;  /* 0x800000ff101a7221 */ /* 0x000fe20000010200 */
[----:B------:R-:W-:Y:S01]  /*0af0*/  BSSY B0, `(.L_x_15) ;  /* 0x0000016000007945 */ /* 0x000fe20003800000 */
[----:B------:R-:W-:Y:S01]  /*0b00*/  LOP3.LUT R24, R20, 0xfffff800, RZ, 0xc0, !PT ;  /* 0xfffff80014187812 */ /* 0x000fe200078ec0ff */
        /* <DEDUP_REMOVED lines=13> */
.L_x_16:
[----:B------:R-:W-:Y:S01]  /*0be0*/  MOV R0, 0x3c80f082 ;  /* 0x3c80f08200007802 */ /* 0x000fe20000000f00 */
[----:B------:R-:W-:-:S04]  /*0bf0*/  FMUL R17, R16, R16 ;  /* 0x0000001010117220 */ /* 0x000fc80000400000 */
[----:B------:R-:W-:-:S04]  /*0c00*/  FFMA.FTZ R0, R17, R0, -0.052303962409496307373 ;  /* 0xbd563cae11007423 */ /* 0x000fc80000010000 */
[----:B------:R-:W-:-:S04]  /*0c10*/  FFMA.FTZ R0, R17, R0, 0.1331529766321182251 ;  /* 0x3e08594111007423 */ /* 0x000fc80000010000 */
[----:B------:R-:W-:-:S04]  /*0c20*/  FFMA.FTZ R0, R17, R0, -0.33332768082618713379 ;  /* 0xbeaaa9ed11007423 */ /* 0x000fc80000010000 */
[----:B------:R-:W-:-:S04]  /*0c30*/  FFMA.FTZ R17, R17, R0, RZ ;  /* 0x0000000011117223 */ /* 0x000fc800000100ff */
[----:B------:R-:W-:-:S02]  /*0c40*/  FFMA.FTZ R16, R17, R16, R16 ;  /* 0x0000001011107223 */ /* 0x000fc40000010010 */
.L_x_17:
[----:B------:R-:W-:Y:S05]  /*0c50*/  BSYNC B0 ;  /* 0x0000000000007941 */ /* 0x000fea0003800000 */
.L_x_15:
[C---:B-----5:R-:W-:Y:S01]  /*0c60*/  SHF.L.U32 R17, R6.reuse, 0x10, RZ ;  /* 0x0000001006117819 */ /* 0x060fe200000006ff */
[----:B------:R-:W-:Y:S01]  /*0c70*/  BSSY B0, `(.L_x_18) ;  /* 0x000002a000007945 */ /* 0x000fe20003800000 */
[----:B------:R-:W-:Y:S01]  /*0c80*/  PRMT R19, R6, 0x7632, R19 ;  /* 0x0000763206137816 */ /* 0x000fe20000000013 */
[----:B------:R-:W-:Y:S01]  /*0c90*/  FADD.FTZ R6, |R20|, -RZ ;  /* 0x800000ff14067221 */ /* 0x000fe20000010200 */
[C---:B------:R-:W-:Y:S02]  /*0ca0*/  SHF.L.U32 R35, R4.reuse, 0x10, RZ ;  /* 0x0000001004237819 */ /* 0x040fe400000006ff */
[----:B------:R-:W-:Y:S02]  /*0cb0*/  PRMT R37, R4, 0x7632, R37 ;  /* 0x0000763204257816 */ /* 0x000fe40000000025 */
[----:B------:R-:W-:Y:S02]  /*0cc0*/  FSETP.GE.AND P0, PT, R6, 0.60000002384185791016, PT ;  /* 0x3f19999a0600780b */ /* 0x000fe40003f06000 */
[----:B------:R-:W-:-:S02]  /*0cd0*/  PRMT R29, R5, 0x7632, R29 ;  /* 0x00007632051d7816 */ /* 0x000fc4000000001d */
[----:B------:R-:W-:Y:S02]  /*0ce0*/  SHF.L.U32 R27, R5, 0x10, RZ ;  /* 0x00000010051b7819 */ /* 0x000fe400000006ff */
[C---:B------:R-:W-:Y:S02]  /*0cf0*/  PRMT R5, R7.reuse, 0x7632, R5 ;  /* 0x0000763207057816 */ /* 0x040fe40000000005 */
[----:B------:R-:W-:Y:S02]  /*0d00*/  SHF.R.U32.HI R4, RZ, 0x5, R13 ;  /* 0x00000005ff047819 */ /* 0x000fe4000001160d */
[----:B------:R-:W-:Y:S02]  /*0d10*/  IADD3 R24, -R24, R23, RZ ;  /* 0x0000001718187210 */ /* 0x000fe40007ffe1ff */
[----:B------:R-:W-:Y:S02]  /*0d20*/  SHF.L.U32 R7, R7, 0x10, RZ ;  /* 0x0000001007077819 */ /* 0x000fe400000006ff */
[----:B------:R-:W-:-:S02]  /*0d30*/  LOP3.LUT R23, R14, 0x1, RZ, 0xfc, !PT ;  /* 0x000000010e177812 */ /* 0x000fc400078efcff */
[C---:B------:R-:W-:Y:S02]  /*0d40*/  LOP3.LUT R22, R14.reuse, 0x2, RZ, 0xfc, !PT ;  /* 0x000000020e167812 */ /* 0x040fe400078efcff */
[----:B------:R-:W-:Y:S02]  /*0d50*/  LOP3.LUT R32, R14, 0x3, RZ, 0xfc, !PT ;  /* 0x000000030e207812 */ /* 0x000fe400078efcff */
[----:B------:R-:W-:Y:S02]  /*0d60*/  SHF.L.U32 R37, R37, 0x10, RZ ;  /* 0x0000001025257819 */ /* 0x000fe400000006ff */
[----:B------:R-:W-:Y:S02]  /*0d70*/  SHF.L.U32 R29, R29, 0x10, RZ ;  /* 0x000000101d1d7819 */ /* 0x000fe400000006ff */
[----:B------:R-:W-:Y:S02]  /*0d80*/  SHF.L.U32 R5, R5, 0x10, RZ ;  /* 0x0000001005057819 */ /* 0x000fe400000006ff */
[----:B------:R-:W-:-:S02]  /*0d90*/  SHF.L.U32 R19, R19, 0x10, RZ ;  /* 0x0000001013137819 */ /* 0x000fc400000006ff */
[----:B------:R-:W-:Y:S02]  /*0da0*/  SGXT.U32 R4, R4, 0x3 ;  /* 0x000000030404781a */ /* 0x000fe40000000000 */
[C---:B------:R-:W-:Y:S02]  /*0db0*/  LOP3.LUT R34, R14.reuse, 0x4, RZ, 0xfc, !PT ;  /* 0x000000040e227812 */ /* 0x040fe400078efcff */
[C---:B------:R-:W-:Y:S02]  /*0dc0*/  LOP3.LUT R30, R14.reuse, 0x5, RZ, 0xfc, !PT ;  /* 0x000000050e1e7812 */ /* 0x040fe400078efcff */
[C---:B------:R-:W-:Y:S02]  /*0dd0*/  LOP3.LUT R26, R14.reuse, 0x6, RZ, 0xfc, !PT ;  /* 0x000000060e1a7812 */ /* 0x040fe400078efcff */
[----:B------:R-:W-:Y:S01]  /*0de0*/  LOP3.LUT R28, R14, 0x7, RZ, 0xfc, !PT ;  /* 0x000000070e1c7812 */ /* 0x000fe200078efcff */
[----:B------:R-:W-:Y:S05]  /*0df0*/  @!P0 BRA `(.L_x_19) ;  /* 0x000000a000008947 */ /* 0x000fea0003800000 */
[C---:B------:R-:W-:Y:S01]  /*0e00*/  FMUL R0, R6.reuse, 2.8853900432586669922 ;  /* 0x4038aa3b06007820 */ /* 0x040fe20000400000 */
[----:B------:R-:W-:-:S05]  /*0e10*/  FSETP.GE.AND P0, PT, R6, 9.010913848876953125, PT ;  /* 0x41102cb40600780b */ /* 0x000fca0003f06000 */
[----:B------:R-:W0:Y:S02]  /*0e20*/  MUFU.EX2 R0, R0 ;  /* 0x0000000000007308 */ /* 0x000e240000000800 */
[----:B0-----:R-:W-:Y:S01]  /*0e30*/  FADD R36, R0, 1 ;  /* 0x3f80000000247421 */ /* 0x001fe20000000000 */
[----:B------:R-:W-:-:S05]  /*0e40*/  MOV R0, 0x3f800000 ;  /* 0x3f80000000007802 */ /* 0x000fca0000000f00 */
[----:B------:R-:W0:Y:S02]  /*0e50*/  MUFU.RCP R36, R36 ;  /* 0x0000002400247308 */ /* 0x000e240000001000 */
[----:B0-----:R-:W-:-:S05]  /*0e60*/  FFMA.FTZ R36, R36, -2, R0 ;  /* 0xc000000024247823 */ /* 0x001fca0000010000 */
[----:B------:R-:W-:-:S04]  /*0e70*/  FSEL R6, R36, 1, !P0 ;  /* 0x3f80000024067808 */ /* 0x000fc80004000000 */
[----:B------:R-:W-:Y:S01]  /*0e80*/  LOP3.LUT R6, R6, 0x80000000, R20, 0xf8, !PT ;  /* 0x8000000006067812 */ /* 0x000fe200078ef814 */
[----:B------:R-:W-:Y:S05]  /*0e90*/  BRA `(.L_x_20) ;  /* 0x0000007000007947 */ /* 0x000fea0003800000 */
.L_x_19:
[----:B------:R-:W-:Y:S01]  /*0ea0*/  MOV R0, 0x3c80f082 ;  /* 0x3c80f08200007802 */ /* 0x000fe20000000f00 */
[----:B------:R-:W-:-:S04]  /*0eb0*/  FMUL R6, R20, R20 ;  /* 0x0000001414067220 */ /* 0x000fc80000400000 */
[----:B------:R-:W-:-:S04]  /*0ec0*/  FFMA.FTZ R0, R6, R0, -0.052303962409496307373 ;  /* 0xbd563cae06007423 */ /* 0x000fc80000010000 */
[----:B------:R-:W-:-:S04]  /*0ed0*/  FFMA.FTZ R0, R6, R0, 0.1331529766321182251 ;  /* 0x3e08594106007423 */ /* 0x000fc80000010000 */
[----:B------:R-:W-:-:S04]  /*0ee0*/  FFMA.FTZ R0, R6, R0, -0.33332768082618713379 ;  /* 0xbeaaa9ed06007423 */ /* 0x000fc80000010000 */
[----:B------:R-:W-:-:S04]  /*0ef0*/  FFMA.FTZ R0, R6, R0, RZ ;  /* 0x0000000006007223 */ /* 0x000fc800000100ff */
[----:B------:R-:W-:-:S02]  /*0f00*/  FFMA.FTZ R6, R0, R20, R20 ;  /* 0x0000001400067223 */ /* 0x000fc40000010014 */
.L_x_20:
[----:B------:R-:W-:Y:S05]  /*0f10*/  BSYNC B0 ;  /* 0x0000000000007941 */ /* 0x000fea0003800000 */
.L_x_18:
[-C--:B------:R-:W-:Y:S01]  /*0f20*/  ISETP.GT.AND P0, PT, R14, R24.reuse, PT ;  /* 0x000000180e00720c */ /* 0x080fe20003f04270 */
[----:B------:R-:W-:Y:S01]  /*0f30*/  ULDC.64 UR4, c[0x0][0x118] ;  /* 0x0000460000047ab9 */ /* 0x000fe20000000a00 */
[-C--:B------:R-:W-:Y:S02]  /*0f40*/  ISETP.GT.AND P3, PT, R23, R24.reuse, PT ;  /* 0x000000181700720c */ /* 0x080fe40003f64270 */
[----:B------:R-:W-:Y:S02]  /*0f50*/  FSEL R23, RZ, -3.38953138925153547590e+38, !P0 ;  /* 0xff7f0000ff177808 */ /* 0x000fe40004000000 */
[C---:B------:R-:W-:Y:S02]  /*0f60*/  FSETP.GT.AND P1, PT, |R21|.reuse, 8.50705917302346158658e+37, PT ;  /* 0x7e8000001500780b */ /* 0x040fe40003f24200 */
[----:B------:R-:W-:Y:S01]  /*0f70*/  FSETP.GEU.AND P2, PT, |R21|, 1.175494350822287508e-38, PT ;  /* 0x008000001500780b */ /* 0x000fe20003f4e200 */
[----:B------:R-:W-:Y:S01]  /*0f80*/  FFMA R2, R2, 50, R23 ;  /* 0x4248000002027823 */ /* 0x000fe20000000017 */
[----:B------:R-:W-:-:S02]  /*0f90*/  ISETP.GT.AND P4, PT, R22, R24, PT ;  /* 0x000000181600720c */ /* 0x000fc40003f84270 */
[----:B------:R-:W-:Y:S01]  /*0fa0*/  FSEL R22, RZ, -3.38953138925153547590e+38, !P3 ;  /* 0xff7f0000ff167808 */ /* 0x000fe20005800000 */
[----:B------:R-:W-:Y:S01]  /*0fb0*/  FADD R2, -R3, R2 ;  /* 0x0000000203027221 */ /* 0x000fe20000000100 */
[----:B------:R-:W-:Y:S02]  /*0fc0*/  FSEL R20, RZ, -3.38953138925153547590e+38, !P4 ;  /* 0xff7f0000ff147808 */ /* 0x000fe40006000000 */
[-C--:B------:R-:W-:Y:S01]  /*0fd0*/  ISETP.GT.AND P3, PT, R30, R24.reuse, PT ;  /* 0x000000181e00720c */ /* 0x080fe20003f64270 */
[----:B------:R-:W-:Y:S01]  /*0fe0*/  FMUL R14, R2, 1.4426950216293334961 ;  /* 0x3fb8aa3b020e7820 */ /* 0x000fe20000400000 */
[----:B------:R-:W-:Y:S01]  /*0ff0*/  FFMA R2, R15, 50, R22 ;  /* 0x424800000f027823 */ /* 0x000fe20000000016 */
[----:B------:R-:W-:Y:S01]  /*1000*/  @P1 FMUL R21, R21, 0.25 ;  /* 0x3e80000015151820 */ /* 0x000fe20000400000 */
[----:B------:R-:W-:Y:S02]  /*1010*/  ISETP.GT.AND P6, PT, R32, R24, PT ;  /* 0x000000182000720c */ /* 0x000fe40003fc4270 */
[----:B------:R-:W-:Y:S01]  /*1020*/  FSETP.GEU.AND P5, PT, R14, -126, PT ;  /* 0xc2fc00000e00780b */ /* 0x000fe20003fae000 */
[----:B------:R-:W-:Y:S01]  /*1030*/  @!P2 FMUL R21, R21, 16777216 ;  /* 0x4b8000001515a820 */ /* 0x000fe20000400000 */
[----:B------:R-:W-:Y:S01]  /*1040*/  FADD R30, -R3, R2 ;  /* 0x00000002031e7221 */ /* 0x000fe20000000100 */
[----:B------:R-:W-:Y:S01]  /*1050*/  FFMA R2, R33, 50, R20 ;  /* 0x4248000021027823 */ /* 0x000fe20000000014 */
[----:B------:R-:W-:-:S02]  /*1060*/  FSEL R15, RZ, -3.38953138925153547590e+38, !P6 ;  /* 0xff7f0000ff0f7808 */ /* 0x000fc40007000000 */
[----:B------:R-:W-:Y:S01]  /*1070*/  FMUL R30, R30, 1.4426950216293334961 ;  /* 0x3fb8aa3b1e1e7820 */ /* 0x000fe20000400000 */
[----:B------:R-:W-:Y:S01]  /*1080*/  MUFU.RCP R21, R21 ;  /* 0x0000001500157308 */ /* 0x000fe20000001000 */
[C---:B------:R-:W-:Y:S01]  /*1090*/  FADD R2, -R3.reuse, R2 ;  /* 0x0000000203027221 */ /* 0x040fe20000000100 */
[-C--:B------:R-:W-:Y:S01]  /*10a0*/  ISETP.GT.AND P0, PT, R34, R24.reuse, PT ;  /* 0x000000182200720c */ /* 0x080fe20003f04270 */
[----:B------:R-:W-:Y:S01]  /*10b0*/  FFMA R18, R18, 50, R15 ;  /* 0x4248000012127823 */ /* 0x000fe2000000000f */
[----:B------:R-:W-:Y:S01]  /*10c0*/  FSETP.GEU.AND P6, PT, R30, -126, PT ;  /* 0xc2fc00001e00780b */ /* 0x000fe20003fce000 */
[----:B------:R-:W-:Y:S01]  /*10d0*/  FMUL R2, R2, 1.4426950216293334961 ;  /* 0x3fb8aa3b02027820 */ /* 0x000fe20000400000 */
[----:B------:R-:W-:Y:S01]  /*10e0*/  @!P5 FMUL R14, R14, 0.5 ;  /* 0x3f0000000e0ed820 */ /* 0x000fe20000400000 */
[----:B------:R-:W-:Y:S01]  /*10f0*/  ISETP.GT.AND P4, PT, R26, R24, PT ;  /* 0x000000181a00720c */ /* 0x000fe20003f84270 */
[----:B------:R-:W-:Y:S02]  /*1100*/  FADD R18, -R3, R18 ;  /* 0x0000001203127221 */ /* 0x000fe40000000100 */
[----:B------:R0:W1:Y:S02]  /*1110*/  MUFU.EX2 R0, R14 ;  /* 0x0000000e00007308 */ /* 0x0000640000000800 */
[----:B------:R-:W-:-:S05]  /*1120*/  FMUL R18, R18, 1.4426950216293334961 ;  /* 0x3fb8aa3b12127820 */ /* 0x000fca0000400000 */
[----:B------:R-:W-:Y:S01]  /*1130*/  @!P6 FMUL R30, R30, 0.5 ;  /* 0x3f0000001e1ee820 */ /* 0x000fe20000400000 */
[----:B0-----:R-:W-:Y:S02]  /*1140*/  FSEL R14, RZ, -3.38953138925153547590e+38, !P0 ;  /* 0xff7f0000ff0e7808 */ /* 0x001fe40004000000 */
[----:B------:R-:W-:Y:S01]  /*1150*/  FSETP.GEU.AND P0, PT, R18, -126, PT ;  /* 0xc2fc00001200780b */ /* 0x000fe20003f0e000 */
[----:B-1----:R-:W-:Y:S01]  /*1160*/  @!P5 FMUL R0, R0, R0 ;  /* 0x000000000000d220 */ /* 0x002fe20000400000 */
[----:B------:R-:W-:Y:S02]  /*1170*/  ISETP.GT.AND P5, PT, R28, R24, PT ;  /* 0x000000181c00720c */ /* 0x000fe40003fa4270 */
[----:B------:R-:W-:Y:S01]  /*1180*/  FSEL R24, RZ, -3.38953138925153547590e+38, !P3 ;  /* 0xff7f0000ff187808 */ /* 0x000fe20005800000 */
[----:B------:R-:W-:Y:S01]  /*1190*/  @P1 FMUL R0, R0, 0.25 ;  /* 0x3e80000000001820 */ /* 0x000fe20000400000 */
[----:B------:R-:W-:-:S03]  /*11a0*/  FSETP.GEU.AND P3, PT, R2, -126, PT ;  /* 0xc2fc00000200780b */ /* 0x000fc60003f6e000 */
[----:B------:R-:W-:Y:S01]  /*11b0*/  @!P2 FMUL R0, R0, 16777216 ;  /* 0x4b8000000000a820 */ /* 0x000fe20000400000 */
[----:B------:R-:W-:-:S03]  /*11c0*/  FFMA R26, R31, 50, R24 ;  /* 0x424800001f1a7823 */ /* 0x000fc60000000018 */
[----:B------:R-:W-:Y:S01]  /*11d0*/  @!P0 FMUL R18, R18, 0.5 ;  /* 0x3f00000012128820 */ /* 0x000fe20000400000 */
[----:B------:R-:W-:Y:S01]  /*11e0*/  FMUL R0, R21, R0 ;  /* 0x0000000015007220 */ /* 0x000fe20000400000 */
[----:B------:R-:W-:-:S03]  /*11f0*/  FADD R26, -R3, R26 ;  /* 0x0000001a031a7221 */ /* 0x000fc60000000100 */
[----:B------:R-:W-:Y:S01]  /*1200*/  FFMA R35, R0, R35, RZ ;  /* 0x0000002300237223 */ /* 0x000fe200000000ff */
[----:B------:R-:W-:Y:S01]  /*1210*/  FFMA R0, R25, 50, R14 ;  /* 0x4248000019007823 */ /* 0x000fe2000000000e */
[----:B------:R-:W-:Y:S01]  /*1220*/  FSEL R25, RZ, -3.38953138925153547590e+38, !P4 ;  /* 0xff7f0000ff197808 */ /* 0x000fe20006000000 */
[----:B------:R-:W-:Y:S01]  /*1230*/  @!P3 FMUL R2, R2, 0.5 ;  /* 0x3f0000000202b820 */ /* 0x000fe20000400000 */
[----:B------:R-:W-:Y:S01]  /*1240*/  FMUL R32, R26, 1.4426950216293334961 ;  /* 0x3fb8aa3b1a207820 */ /* 0x000fe20000400000 */
[----:B------:R-:W-:Y:S01]  /*1250*/  FADD R31, -R3, R0 ;  /* 0x00000000031f7221 */ /* 0x000fe20000000100 */
[----:B------:R-:W-:Y:S01]  /*1260*/  FSEL R26, RZ, -3.38953138925153547590e+38, !P5 ;  /* 0xff7f0000ff1a7808 */ /* 0x000fe20006800000 */
[----:B------:R0:W1:Y:S01]  /*1270*/  MUFU.EX2 R0, R30 ;  /* 0x0000001e00007308 */ /* 0x0000620000000800 */
[----:B------:R-:W-:Y:S01]  /*1280*/  FFMA R16, R16, 50, R25 ;  /* 0x4248000010107823 */ /* 0x000fe20000000019 */
[----:B------:R-:W-:Y:S01]  /*1290*/  FMUL R31, R31, 1.4426950216293334961 ;  /* 0x3fb8aa3b1f1f7820 */ /* 0x000fe20000400000 */
[----:B------:R-:W-:Y:S01]  /*12a0*/  FSETP.GEU.AND P5, PT, R32, -126, PT ;  /* 0xc2fc00002000780b */ /* 0x000fe20003fae000 */
[----:B------:R-:W-:Y:S01]  /*12b0*/  FFMA R6, R6, 50, R26 ;  /* 0x4248000006067823 */ /* 0x000fe2000000001a */
[----:B------:R-:W-:-:S02]  /*12c0*/  FADD R16, -R3, R16 ;  /* 0x0000001003107221 */ /* 0x000fc40000000100 */
[----:B------:R-:W-:Y:S01]  /*12d0*/  FSETP.GEU.AND P4, PT, R31, -126, PT ;  /* 0xc2fc00001f00780b */ /* 0x000fe20003f8e000 */
[----:B------:R-:W2:Y:S01]  /*12e0*/  MUFU.EX2 R2, R2 ;  /* 0x0000000200027308 */ /* 0x000ea20000000800 */
[----:B0-----:R-:W-:Y:S01]  /*12f0*/  FMUL R30, R16, 1.4426950216293334961 ;  /* 0x3fb8aa3b101e7820 */ /* 0x001fe20000400000 */
[----:B------:R-:W-:-:S04]  /*1300*/  FADD R6, -R3, R6 ;  /* 0x0000000603067221 */ /* 0x000fc80000000100 */
[----:B------:R-:W-:Y:S01]  /*1310*/  FMUL R28, R6, 1.4426950216293334961 ;  /* 0x3fb8aa3b061c7820 */ /* 0x000fe20000400000 */
[----:B-1----:R-:W-:Y:S01]  /*1320*/  @!P6 FMUL R0, R0, R0 ;  /* 0x000000000000e220 */ /* 0x002fe20000400000 */
[----:B------:R-:W-:Y:S01]  /*1330*/  FSETP.GEU.AND P6, PT, R30, -126, PT ;  /* 0xc2fc00001e00780b */ /* 0x000fe20003fce000 */
[----:B------:R-:W0:Y:S01]  /*1340*/  MUFU.EX2 R18, R18 ;  /* 0x0000001200127308 */ /* 0x000e220000000800 */
[----:B------:R-:W-:Y:S02]  /*1350*/  @!P5 FMUL R32, R32, 0.5 ;  /* 0x3f0000002020d820 */ /* 0x000fe40000400000 */
[----:B------:R-:W-:Y:S01]  /*1360*/  @!P4 FMUL R31, R31, 0.5 ;  /* 0x3f0000001f1fc820 */ /* 0x000fe20000400000 */
[----:B------:R-:W-:Y:S01]  /*1370*/  @P1 FMUL R0, R0, 0.25 ;  /* 0x3e80000000001820 */ /* 0x000fe20000400000 */
[----:B--2---:R-:W-:Y:S01]  /*1380*/  @!P3 FMUL R2, R2, R2 ;  /* 0x000000020202b220 */ /* 0x004fe20000400000 */
[----:B------:R-:W-:Y:S02]  /*1390*/  FSETP.GEU.AND P3, PT, R28, -126, PT ;  /* 0xc2fc00001c00780b */ /* 0x000fe40003f6e000 */
[----:B------:R-:W1:Y:S01]  /*13a0*/  MUFU.EX2 R16, R31 ;  /* 0x0000001f00107308 */ /* 0x000e620000000800 */
[----:B------:R-:W-:Y:S01]  /*13b0*/  @!P2 FMUL R0, R0, 16777216 ;  /* 0x4b8000000000a820 */ /* 0x000fe20000400000 */
[----:B------:R-:W-:-:S02]  /*13c0*/  @P1 FMUL R2, R2, 0.25 ;  /* 0x3e80000002021820 */ /* 0x000fc40000400000 */
[----:B------:R-:W-:Y:S01]  /*13d0*/  @!P6 FMUL R30, R30, 0.5 ;  /* 0x3f0000001e1ee820 */ /* 0x000fe20000400000 */
[C---:B------:R-:W-:Y:S01]  /*13e0*/  FMUL R0, R21.reuse, R0 ;  /* 0x0000000015007220 */ /* 0x040fe20000400000 */
[----:B------:R-:W-:Y:S02]  /*13f0*/  @!P2 FMUL R2, R2, 16777216 ;  /* 0x4b8000000202a820 */ /* 0x000fe40000400000 */
[----:B------:R-:W2:Y:S01]  /*1400*/  MUFU.EX2 R6, R32 ;  /* 0x0000002000067308 */ /* 0x000ea20000000800 */
[----:B0-----:R-:W-:Y:S01]  /*1410*/  @!P0 FMUL R18, R18, R18 ;  /* 0x0000001212128220 */ /* 0x001fe20000400000 */
[----:B------:R-:W-:Y:S01]  /*1420*/  FFMA R34, R0, R37, RZ ;  /* 0x0000002500227223 */ /* 0x000fe200000000ff */
[----:B------:R-:W-:Y:S01]  /*1430*/  FMUL R0, R21, R2 ;  /* 0x0000000215007220 */ /* 0x000fe20000400000 */
[----:B------:R-:W-:Y:S01]  /*1440*/  @!P3 FMUL R28, R28, 0.5 ;  /* 0x3f0000001c1cb820 */ /* 0x000fe20000400000 */
[----:B------:R-:W-:Y:S01]  /*1450*/  @P1 FMUL R18, R18, 0.25 ;  /* 0x3e80000012121820 */ /* 0x000fe20000400000 */
[----:B------:R-:W-:Y:S01]  /*1460*/  FADD R34, R35, R34 ;  /* 0x0000002223227221 */ /* 0x000fe20000000000 */
[----:B------:R-:W-:Y:S01]  /*1470*/  FFMA R27, R0, R27, RZ ;  /* 0x0000001b001b7223 */ /* 0x000fe200000000ff */
[----:B------:R-:W0:Y:S01]  /*1480*/  MUFU.EX2 R30, R30 ;  /* 0x0000001e001e7308 */ /* 0x000e220000000800 */
[----:B-1----:R-:W-:Y:S01]  /*1490*/  @!P4 FMUL R16, R16, R16 ;  /* 0x000000101010c220 */ /* 0x002fe20000400000 */
[----:B------:R-:W-:Y:S01]  /*14a0*/  @!P2 FMUL R18, R18, 16777216 ;  /* 0x4b8000001212a820 */ /* 0x000fe20000400000 */
[----:B------:R-:W-:Y:S01]  /*14b0*/  FADD R34, R27, R34 ;  /* 0x000000221b227221 */ /* 0x000fe20000000000 */
[----:B------:R-:W-:Y:S01]  /*14c0*/  LOP3.LUT P0, RZ, R13, 0x1f, RZ, 0xc0, !PT ;  /* 0x0000001f0dff7812 */ /* 0x000fe2000780c0ff */
[----:B------:R-:W-:Y:S01]  /*14d0*/  @P1 FMUL R16, R16, 0.25 ;  /* 0x3e80000010101820 */ /* 0x000fe20000400000 */
[----:B------:R-:W-:-:S02]  /*14e0*/  FMUL R0, R21, R18 ;  /* 0x0000001215007220 */ /* 0x000fc40000400000 */
[----:B------:R-:W1:Y:S01]  /*14f0*/  MUFU.EX2 R28, R28 ;  /* 0x0000001c001c7308 */ /* 0x000e620000000800 */
[----:B--2---:R-:W-:Y:S01]  /*1500*/  @!P5 FMUL R6, R6, R6 ;  /* 0x000000060606d220 */ /* 0x004fe20000400000 */
[----:B------:R-:W-:Y:S01]  /*1510*/  @!P2 FMUL R16, R16, 16777216 ;  /* 0x4b8000001010a820 */ /* 0x000fe20000400000 */
[----:B------:R-:W-:Y:S02]  /*1520*/  FFMA R29, R0, R29, RZ ;  /* 0x0000001d001d7223 */ /* 0x000fe400000000ff */
[----:B------:R-:W-:Y:S01]  /*1530*/  @P1 FMUL R6, R6, 0.25 ;  /* 0x3e80000006061820 */ /* 0x000fe20000400000 */
[----:B------:R-:W-:Y:S01]  /*1540*/  FMUL R2, R21, R16 ;  /* 0x0000001015027220 */ /* 0x000fe20000400000 */
[----:B------:R-:W-:Y:S01]  /*1550*/  FADD R29, R29, R34 ;  /* 0x000000221d1d7221 */ /* 0x000fe20000000000 */
[----:B0-----:R-:W-:Y:S01]  /*1560*/  @!P6 FMUL R30, R30, R30 ;  /* 0x0000001e1e1ee220 */ /* 0x001fe20000400000 */
[----:B------:R-:W-:Y:S01]  /*1570*/  @!P2 FMUL R6, R6, 16777216 ;  /* 0x4b8000000606a820 */ /* 0x000fe20000400000 */
[----:B------:R-:W-:-:S02]  /*1580*/  FFMA R2, R2, R17, RZ ;  /* 0x0000001102027223 */ /* 0x000fc400000000ff */
[----:B------:R-:W-:Y:S01]  /*1590*/  @P1 FMUL R30, R30, 0.25 ;  /* 0x3e8000001e1e1820 */ /* 0x000fe20000400000 */
[----:B------:R-:W-:Y:S01]  /*15a0*/  FMUL R0, R21, R6 ;  /* 0x0000000615007220 */ /* 0x000fe20000400000 */
[----:B------:R-:W-:Y:S01]  /*15b0*/  FADD R2, R2, R29 ;  /* 0x0000001d02027221 */ /* 0x000fe20000000000 */
[----:B-1----:R-:W-:Y:S01]  /*15c0*/  @!P3 FMUL R28, R28, R28 ;  /* 0x0000001c1c1cb220 */ /* 0x002fe20000400000 */
[----:B------:R-:W-:Y:S01]  /*15d0*/  @!P2 FMUL R30, R30, 16777216 ;  /* 0x4b8000001e1ea820 */ /* 0x000fe20000400000 */
[----:B------:R-:W-:Y:S01]  /*15e0*/  FFMA R19, R0, R19, RZ ;  /* 0x0000001300137223 */ /* 0x000fe200000000ff */
[----:B------:R-:W-:Y:S01]  /*15f0*/  ISETP.GE.AND P3, PT, R13, 0x8, PT ;  /* 0x000000080d00780c */ /* 0x000fe20003f66270 */
[----:B------:R-:W-:Y:S01]  /*1600*/  @P1 FMUL R28, R28, 0.25 ;  /* 0x3e8000001c1c1820 */ /* 0x000fe20000400000 */
[----:B------:R-:W-:Y:S01]  /*1610*/  FMUL R0, R21, R30 ;  /* 0x0000001e15007220 */ /* 0x000fe20000400000 */
[----:B------:R-:W-:Y:S02]  /*1620*/  FADD R2, R19, R2 ;  /* 0x0000000213027221 */ /* 0x000fe40000000000 */
[----:B------:R-:W-:Y:S01]  /*1630*/  @!P2 FMUL R28, R28, 16777216 ;  /* 0x4b8000001c1ca820 */ /* 0x000fe20000400000 */
[----:B------:R-:W-:-:S03]  /*1640*/  FFMA R7, R0, R7, RZ ;  /* 0x0000000700077223 */ /* 0x000fc600000000ff */
[----:B------:R-:W-:Y:S01]  /*1650*/  FMUL R0, R21, R28 ;  /* 0x0000001c15007220 */ /* 0x000fe20000400000 */
[----:B------:R-:W-:-:S03]  /*1660*/  FADD R7, R7, R2 ;  /* 0x0000000207077221 */ /* 0x000fc60000000000 */
[----:B------:R-:W-:-:S04]  /*1670*/  FFMA R0, R0, R5, RZ ;  /* 0x0000000500007223 */ /* 0x000fc800000000ff */
[----:B------:R-:W-:-:S05]  /*1680*/  FADD R0, R0, R7 ;  /* 0x0000000700007221 */ /* 0x000fca0000000000 */
[----:B------:R-:W0:Y:S02]  /*1690*/  SHFL.BFLY PT, R7, R0, 0x10, 0x1f ;  /* 0x0e001f0000077f89 */ /* 0x000e2400000e0000 */
[----:B0-----:R-:W-:-:S05]  /*16a0*/  FADD R7, R0, R7 ;  /* 0x0000000700077221 */ /* 0x001fca0000000000 */
        /* <DEDUP_REMOVED lines=8> */
[----:B------:R-:W-:Y:S04]  /*1730*/  @!P0 STS [R4.X4], R19 ;  /* 0x0000001304008388 */ /* 0x000fe80000004800 */
[----:B------:R-:W-:Y:S06]  /*1740*/  BAR.SYNC 0x0 ;  /* 0x0000000000007b1d */ /* 0x000fec0000000000 */
[----:B------:R-:W0:Y:S01]  /*1750*/  @!P3 LDS R5, [R13.X4] ;  /* 0x000000000d05b984 */ /* 0x000e220000004800 */
[----:B------:R-:W-:-:S04]  /*1760*/  LOP3.LUT P0, RZ, R13, 0x7, RZ, 0xc0, !PT ;  /* 0x000000070dff7812 */ /* 0x000fc8000780c0ff */
[----:B------:R-:W-:Y:S01]  /*1770*/  ISETP.LT.AND P0, PT, R13, 0x8, !P0 ;  /* 0x000000080d00780c */ /* 0x000fe20004701270 */
[----:B0-----:R-:W0:Y:S02]  /*1780*/  SHFL.BFLY PT, R0, R5, 0x4, 0x1f ;  /* 0x0c801f0005007f89 */ /* 0x001e2400000e0000 */
[----:B0-----:R-:W-:-:S05]  /*1790*/  FADD R0, R5, R0 ;  /* 0x0000000005007221 */ /* 0x001fca0000000000 */
[----:B------:R-:W0:Y:S02]  /*17a0*/  SHFL.BFLY PT, R7, R0, 0x2, 0x1f ;  /* 0x0c401f0000077f89 */ /* 0x000e2400000e0000 */
[----:B0-----:R-:W-:-:S05]  /*17b0*/  FADD R2, R0, R7 ;  /* 0x0000000700027221 */ /* 0x001fca0000000000 */
[----:B------:R-:W0:Y:S02]  /*17c0*/  SHFL.BFLY PT, R7, R2, 0x1, 0x1f ;  /* 0x0c201f0002077f89 */ /* 0x000e2400000e0000 */
[----:B0-----:R-:W-:-:S05]  /*17d0*/  FADD R28, R2, R7 ;  /* 0x00000007021c7221 */ /* 0x001fca0000000000 */
[----:B------:R-:W-:Y:S04]  /*17e0*/  @P0 STS [R13.X4], R28 ;  /* 0x0000001c0d000388 */ /* 0x000fe80000004800 */
[----:B------:R-:W-:Y:S06]  /*17f0*/  BAR.SYNC 0x0 ;  /* 0x0000000000007b1d */ /* 0x000fec0000000000 */
[----:B------:R-:W2:Y:S04]  /*1800*/  LDG.E.EF.128 R16, [R10.64] ;  /* 0x000000040a107981 */ /* 0x000ea8000c0e1d00 */
[----:B------:R0:W5:Y:S01]  /*1810*/  LDG.E.EF.128 R4, [R8.64] ;  /* 0x0000000408047981 */ /* 0x000162000c0e1d00 */
[----:B------:R-:W-:Y:S01]  /*1820*/  BSSY B0, `(.L_x_21) ;  /* 0x000003b000007945 */ /* 0x000fe20003800000 */
[----:B--2---:R-:W-:-:S02]  /*1830*/  SHF.L.U32 R0, R16, 0x10, RZ ;  /* 0x0000001010007819 */ /* 0x004fc400000006ff */
[----:B------:R-:W-:-:S03]  /*1840*/  PRMT R16, R16, 0x7632, R16 ;  /* 0x0000763210107816 */ /* 0x000fc60000000010 */
[----:B------:R-:W-:Y:S01]  /*1850*/  FMUL R0, R0, 0.0625 ;  /* 0x3d80000000007820 */ /* 0x000fe20000400000 */
[----:B------:R-:W-:-:S03]  /*1860*/  SHF.L.U32 R16, R16, 0x10, RZ ;  /* 0x0000001010107819 */ /* 0x000fc600000006ff */
[----:B------:R-:W-:Y:S02]  /*1870*/  FMUL R27, R0, 0.019999999552965164185 ;  /* 0x3ca3d70a001b7820 */ /* 0x000fe40000400000 */
[----:B0-----:R-:W-:Y:S01]  /*1880*/  FMUL R9, R16, 0.0625 ;  /* 0x3d80000010097820 */ /* 0x001fe20000400000 */
[----:B------:R-:W-:Y:S01]  /*1890*/  SHF.L.U32 R16, R18, 0x10, RZ ;  /* 0x0000001012107819 */ /* 0x000fe200000006ff */
[----:B------:R-:W-:Y:S02]  /*18a0*/  FADD.FTZ R0, |R27|, -RZ ;  /* 0x800000ff1b007221 */ /* 0x000fe40000010200 */
[----:B------:R-:W-:Y:S02]  /*18b0*/  FMUL R9, R9, 0.019999999552965164185 ;  /* 0x3ca3d70a09097820 */ /* 0x000fe40000400000 */
[----:B------:R-:W-:Y:S01]  /*18c0*/  FMUL R16, R16, 0.0625 ;  /* 0x3d80000010107820 */ /* 0x000fe20000400000 */
[----:B------:R-:W-:-:S13]  /*18d0*/  FSETP.GE.AND P3, PT, R0, 0.60000002384185791016, PT ;  /* 0x3f19999a0000780b */ /* 0x000fda0003f66000 */
[C---:B------:R-:W-:Y:S01]  /*18e0*/  @P3 FMUL R29, R0.reuse, 2.8853900432586669922 ;  /* 0x4038aa3b001d3820 */ /* 0x040fe20000400000 */
[----:B------:R-:W-:Y:S01]  /*18f0*/  @!P3 MOV R2, 0x3c80f082 ;  /* 0x3c80f0820002b802 */ /* 0x000fe20000000f00 */
[----:B------:R-:W-:Y:S01]  /*1900*/  @!P3 FMUL R11, R27, R27 ;  /* 0x0000001b1b0bb220 */ /* 0x000fe20000400000 */
[----:B------:R-:W-:Y:S02]  /*1910*/  @P3 MOV R8, 0x3f800000 ;  /* 0x3f80000000083802 */ /* 0x000fe40000000f00 */
[----:B------:R-:W-:Y:S01]  /*1920*/  @P3 FSETP.GE.AND P0, PT, R0, 9.010913848876953125, PT ;  /* 0x41102cb40000380b */ /* 0x000fe20003f06000 */
[----:B------:R-:W0:Y:S01]  /*1930*/  @P3 MUFU.EX2 R29, R29 ;  /* 0x0000001d001d3308 */ /* 0x000e220000000800 */
[----:B------:R-:W-:-:S04]  /*1940*/  @!P3 FFMA.FTZ R2, R11, R2, -0.052303962409496307373 ;  /* 0xbd563cae0b02b423 */ /* 0x000fc80000010002 */
[----:B------:R-:W-:-:S04]  /*1950*/  @!P3 FFMA.FTZ R0, R11, R2, 0.1331529766321182251 ;  /* 0x3e0859410b00b423 */ /* 0x000fc80000010002 */
[----:B------:R-:W-:-:S04]  /*1960*/  @!P3 FFMA.FTZ R0, R11, R0, -0.33332768082618713379 ;  /* 0xbeaaa9ed0b00b423 */ /* 0x000fc80000010000 */
[----:B------:R-:W-:Y:S01]  /*1970*/  @!P3 FFMA.FTZ R0, R11, R0, RZ ;  /* 0x000000000b00b223 */ /* 0x000fe200000100ff */
[----:B0-----:R-:W-:-:S06]  /*1980*/  @P3 FADD R13, R29, 1 ;  /* 0x3f8000001d0d3421 */ /* 0x001fcc0000000000 */
[----:B------:R-:W0:Y:S02]  /*1990*/  @P3 MUFU.RCP R13, R13 ;  /* 0x0000000d000d3308 */ /* 0x000e240000001000 */
[----:B0-----:R-:W-:-:S05]  /*19a0*/  @P3 FFMA.FTZ R8, R13, -2, R8 ;  /* 0xc00000000d083823 */ /* 0x001fca0000010008 */
[----:B------:R-:W-:-:S04]  /*19b0*/  @P3 FSEL R8, R8, 1, !P0 ;  /* 0x3f80000008083808 */ /* 0x000fc80004000000 */
[--C-:B------:R-:W-:Y:S01]  /*19c0*/  @P3 LOP3.LUT R2, R8, 0x80000000, R27.reuse, 0xf8, !PT ;  /* 0x8000000008023812 */ /* 0x100fe200078ef81b */
[----:B------:R-:W-:Y:S01]  /*19d0*/  @!P3 FFMA.FTZ R2, R27, R0, R27 ;  /* 0x000000001b02b223 */ /* 0x000fe2000001001b */
[----:B------:R-:W-:Y:S01]  /*19e0*/  FADD.FTZ R27, |R9|, -RZ ;  /* 0x800000ff091b7221 */ /* 0x000fe20000010200 */
[C---:B------:R-:W-:Y:S02]  /*19f0*/  PRMT R0, R17.reuse, 0x7632, R0 ;  /* 0x0000763211007816 */ /* 0x040fe40000000000 */
[----:B------:R-:W-:Y:S02]  /*1a00*/  SHF.L.U32 R17, R17, 0x10, RZ ;  /* 0x0000001011117819 */ /* 0x000fe400000006ff */
[----:B------:R-:W-:Y:S02]  /*1a10*/  FSETP.GE.AND P0, PT, R27, 0.60000002384185791016, PT ;  /* 0x3f19999a1b00780b */ /* 0x000fe40003f06000 */
[----:B------:R-:W-:Y:S01]  /*1a20*/  PRMT R8, R18, 0x7632, R8 ;  /* 0x0000763212087816 */ /* 0x000fe20000000008 */
[----:B------:R-:W-:Y:S01]  /*1a30*/  FMUL R11, R17, 0.0625 ;  /* 0x3d800000110b7820 */ /* 0x000fe20000400000 */
[----:B------:R-:W-:-:S02]  /*1a40*/  SHF.L.U32 R0, R0, 0x10, RZ ;  /* 0x0000001000007819 */ /* 0x000fc400000006ff */
[----:B------:R-:W-:Y:S01]  /*1a50*/  SHF.L.U32 R13, R8, 0x10, RZ ;  /* 0x00000010080d7819 */ /* 0x000fe200000006ff */
[----:B------:R-:W-:Y:S01]  /*1a60*/  FMUL R11, R11, 0.019999999552965164185 ;  /* 0x3ca3d70a0b0b7820 */ /* 0x000fe20000400000 */
[----:B------:R-:W-:Y:S01]  /*1a70*/  SHF.L.U32 R8, R19, 0x10, RZ ;  /* 0x0000001013087819 */ /* 0x000fe200000006ff */
[----:B------:R-:W-:Y:S02]  /*1a80*/  FMUL R0, R0, 0.0625 ;  /* 0x3d80000000007820 */ /* 0x000fe40000400000 */
[----:B------:R-:W-:Y:S02]  /*1a90*/  FMUL R13, R13, 0.0625 ;  /* 0x3d8000000d0d7820 */ /* 0x000fe40000400000 */
[----:B------:R-:W-:Y:S01]  /*1aa0*/  FMUL R10, R0, 0.019999999552965164185 ;  /* 0x3ca3d70a000a7820 */ /* 0x000fe20000400000 */
        /* <DEDUP_REMOVED lines=11> */
.L_x_22:
[----:B------:R-:W-:Y:S01]  /*1b60*/  MOV R0, 0x3c80f082 ;  /* 0x3c80f08200007802 */ /* 0x000fe20000000f00 */
[----:B------:R-:W-:-:S04]  /*1b70*/  FMUL R17, R9, R9 ;  /* 0x0000000909117220 */ /* 0x000fc80000400000 */
[----:B------:R-:W-:-:S04]  /*1b80*/  FFMA.FTZ R0, R17, R0, -0.052303962409496307373 ;  /* 0xbd563cae11007423 */ /* 0x000fc80000010000 */
[----:B------:R-:W-:-:S04]  /*1b90*/  FFMA.FTZ R0, R17, R0, 0.1331529766321182251 ;  /* 0x3e08594111007423 */ /* 0x000fc80000010000 */
[----:B------:R-:W-:-:S04]  /*1ba0*/  FFMA.FTZ R0, R17, R0, -0.33332768082618713379 ;  /* 0xbeaaa9ed11007423 */ /* 0x000fc80000010000 */
[----:B------:R-:W-:-:S04]  /*1bb0*/  FFMA.FTZ R0, R17, R0, RZ ;  /* 0x0000000011007223 */ /* 0x000fc800000100ff */
[----:B------:R-:W-:-:S02]  /*1bc0*/  FFMA.FTZ R9, R9, R0, R9 ;  /* 0x0000000009097223 */ /* 0x000fc40000010009 */
.L_x_23:
[----:B------:R-:W-:Y:S05]  /*1bd0*/  BSYNC B0 ;  /* 0x0000000000007941 */ /* 0x000fea0003800000 */
.L_x_21:
        /* <DEDUP_REMOVED lines=17> */
.L_x_25:
[----:B------:R-:W-:Y:S01]  /*1cf0*/  MOV R0, 0x3c80f082 ;  /* 0x3c80f08200007802 */ /* 0x000fe20000000f00 */
[----:B------:R-:W-:-:S04]  /*1d00*/  FMUL R19, R11, R11 ;  /* 0x0000000b0b137220 */ /* 0x000fc80000400000 */
[----:B------:R-:W-:-:S04]  /*1d10*/  FFMA.FTZ R0, R19, R0, -0.052303962409496307373 ;  /* 0xbd563cae13007423 */ /* 0x000fc80000010000 */
[----:B------:R-:W-:-:S04]  /*1d20*/  FFMA.FTZ R0, R19, R0, 0.1331529766321182251 ;  /* 0x3e08594113007423 */ /* 0x000fc80000010000 */
[----:B------:R-:W-:-:S04]  /*1d30*/  FFMA.FTZ R0, R19, R0, -0.33332768082618713379 ;  /* 0xbeaaa9ed13007423 */ /* 0x000fc80000010000 */
[----:B------:R-:W-:-:S04]  /*1d40*/  FFMA.FTZ R0, R19, R0, RZ ;  /* 0x0000000013007223 */ /* 0x000fc800000100ff */
[----:B------:R-:W-:-:S02]  /*1d50*/  FFMA.FTZ R11, R11, R0, R11 ;  /* 0x000000000b0b7223 */ /* 0x000fc4000001000b */
.L_x_26:
[----:B------:R-:W-:Y:S05]  /*1d60*/  BSYNC B0 ;  /* 0x0000000000007941 */ /* 0x000fea0003800000 */
.L_x_24:
[----:B------:R-:W-:Y:S01]  /*1d70*/  FADD.FTZ R27, |R10|, -RZ ;  /* 0x800000ff0a1b7221 */ /* 0x000fe20000010200 */
[----:B------:R-:W-:Y:S01]  /*1d80*/  BSSY B0, `(.L_x_27) ;  /* 0x0000016000007945 */ /* 0x000fe20003800000 */
[----:B------:R-:W-:Y:S01]  /*1d90*/  FMUL R18, R13, 0.019999999552965164185 ;  /* 0x3ca3d70a0d127820 */ /* 0x000fe20000400000 */
[----:B------:R-:W-:Y:S02]  /*1da0*/  FMUL R19, R8, 0.0625 ;  /* 0x3d80000008137820 */ /* 0x000fe40000400000 */
        /* <DEDUP_REMOVED lines=12> */
.L_x_28:
[----:B------:R-:W-:Y:S01]  /*1e70*/  MOV R0, 0x3c80f082 ;  /* 0x3c80f08200007802 */ /* 0x000fe20000000f00 */
[----:B------:R-:W-:-:S04]  /*1e80*/  FMUL R13, R10, R10 ;  /* 0x0000000a0a0d7220 */ /* 0x000fc80000400000 */
[----:B------:R-:W-:-:S04]  /*1e90*/  FFMA.FTZ R0, R13, R0, -0.052303962409496307373 ;  /* 0xbd563cae0d007423 */ /* 0x000fc80000010000 */
[----:B------:R-:W-:-:S04]  /*1ea0*/  FFMA.FTZ R0, R13, R0, 0.1331529766321182251 ;  /* 0x3e0859410d007423 */ /* 0x000fc80000010000 */
[----:B------:R-:W-:-:S04]  /*1eb0*/  FFMA.FTZ R0, R13, R0, -0.33332768082618713379 ;  /* 0xbeaaa9ed0d007423 */ /* 0x000fc80000010000 */
[----:B------:R-:W-:-:S04]  /*1ec0*/  FFMA.FTZ R13, R13, R0, RZ ;  /* 0x000000000d0d7223 */ /* 0x000fc800000100ff */
[----:B------:R-:W-:-:S02]  /*1ed0*/  FFMA.FTZ R8, R10, R13, R10 ;  /* 0x0000000d0a087223 */ /* 0x000fc4000001000a */
.L_x_29:
[----:B------:R-:W-:Y:S05]  /*1ee0*/  BSYNC B0 ;  /* 0x0000000000007941 */ /* 0x000fea0003800000 */
.L_x_27:
        /* <DEDUP_REMOVED lines=15> */
.L_x_31:
[----:B------:R-:W-:Y:S01]  /*1fe0*/  MOV R0, 0x3c80f082 ;  /* 0x3c80f08200007802 */ /* 0x000fe20000000f00 */
[----:B------:R-:W-:-:S04]  /*1ff0*/  FMUL R13, R16, R16 ;  /* 0x00000010100d7220 */ /* 0x000fc80000400000 */
[----:B------:R-:W-:-:S04]  /*2000*/  FFMA.FTZ R0, R13, R0, -0.052303962409496307373 ;  /* 0xbd563cae0d007423 */ /* 0x000fc80000010000 */
[----:B------:R-:W-:-:S04]  /*2010*/  FFMA.FTZ R0, R13, R0, 0.1331529766321182251 ;  /* 0x3e0859410d007423 */ /* 0x000fc80000010000 */
[----:B------:R-:W-:-:S04]  /*2020*/  FFMA.FTZ R0, R13, R0, -0.33332768082618713379 ;  /* 0xbeaaa9ed0d007423 */ /* 0x000fc80000010000 */
[----:B------:R-:W-:-:S04]  /*2030*/  FFMA.FTZ R13, R13, R0, RZ ;  /* 0x000000000d0d7223 */ /* 0x000fc800000100ff */
[----:B------:R-:W-:-:S02]  /*2040*/  FFMA.FTZ R13, R16, R13, R16 ;  /* 0x0000000d100d7223 */ /* 0x000fc40000010010 */
.L_x_32:
[----:B------:R-:W-:Y:S05]  /*2050*/  BSYNC B0 ;  /* 0x0000000000007941 */ /* 0x000fea0003800000 */
.L_x_30:
[----:B------:R-:W-:Y:S01]  /*2060*/  FADD.FTZ R27, |R18|, -RZ ;  /* 0x800000ff121b7221 */ /* 0x000fe20000010200 */
[----:B------:R-:W-:Y:S01]  /*2070*/  BSSY B0, `(.L_x_33) ;  /* 0x0000015000007945 */ /* 0x000fe20003800000 */
[----:B------:R-:W-:-:S03]  /*2080*/  FMUL R19, R19, 0.019999999552965164185 ;  /* 0x3ca3d70a13137820 */ /* 0x000fc60000400000 */
        /* <DEDUP_REMOVED lines=12> */
.L_x_34:
[----:B------:R-:W-:Y:S01]  /*2150*/  MOV R0, 0x3c80f082 ;  /* 0x3c80f08200007802 */ /* 0x000fe20000000f00 */
[----:B------:R-:W-:-:S04]  /*2160*/  FMUL R17, R18, R18 ;  /* 0x0000001212117220 */ /* 0x000fc80000400000 */
[----:B------:R-:W-:-:S04]  /*2170*/  FFMA.FTZ R0, R17, R0, -0.052303962409496307373 ;  /* 0xbd563cae11007423 */ /* 0x000fc80000010000 */
[----:B------:R-:W-:-:S04]  /*2180*/  FFMA.FTZ R0, R17, R0, 0.1331529766321182251 ;  /* 0x3e08594111007423 */ /* 0x000fc80000010000 */
[----:B------:R-:W-:-:S04]  /*2190*/  FFMA.FTZ R0, R17, R0, -0.33332768082618713379 ;  /* 0xbeaaa9ed11007423 */ /* 0x000fc80000010000 */
[----:B------:R-:W-:-:S04]  /*21a0*/  FFMA.FTZ R17, R17, R0, RZ ;  /* 0x0000000011117223 */ /* 0x000fc800000100ff */
[----:B------:R-:W-:-:S02]  /*21b0*/  FFMA.FTZ R17, R18, R17, R18 ;  /* 0x0000001112117223 */ /* 0x000fc40000010012 */
.L_x_35:
[----:B------:R-:W-:Y:S05]  /*21c0*/  BSYNC B0 ;  /* 0x0000000000007941 */ /* 0x000fea0003800000 */
.L_x_33:
        /* <DEDUP_REMOVED lines=15> */
.L_x_37:
[----:B------:R-:W-:Y:S01]  /*22c0*/  MOV R0, 0x3c80f082 ;  /* 0x3c80f08200007802 */ /* 0x000fe20000000f00 */
[----:B------:R-:W-:-:S04]  /*22d0*/  FMUL R27, R19, R19 ;  /* 0x00000013131b7220 */ /* 0x000fc80000400000 */
[----:B------:R-:W-:-:S04]  /*22e0*/  FFMA.FTZ R0, R27, R0, -0.052303962409496307373 ;  /* 0xbd563cae1b007423 */ /* 0x000fc80000010000 */
[----:B------:R-:W-:-:S04]  /*22f0*/  FFMA.FTZ R0, R27, R0, 0.1331529766321182251 ;  /* 0x3e0859411b007423 */ /* 0x000fc80000010000 */
[----:B------:R-:W-:-:S04]  /*2300*/  FFMA.FTZ R0, R27, R0, -0.33332768082618713379 ;  /* 0xbeaaa9ed1b007423 */ /* 0x000fc80000010000 */
[----:B------:R-:W-:-:S04]  /*2310*/  FFMA.FTZ R0, R27, R0, RZ ;  /* 0x000000001b007223 */ /* 0x000fc800000100ff */
[----:B------:R-:W-:-:S02]  /*2320*/  FFMA.FTZ R10, R0, R19, R19 ;  /* 0x00000013000a7223 */ /* 0x000fc40000010013 */
.L_x_38:
[----:B------:R-:W-:Y:S05]  /*2330*/  BSYNC B0 ;  /* 0x0000000000007941 */ /* 0x000fea0003800000 */
.L_x_36:
[----:B------:R-:W0:Y:S01]  /*2340*/  LDS R16, [RZ] ;  /* 0x00000000ff107984 */ /* 0x000e220000000800 */
[----:B------:R-:W-:Y:S01]  /*2350*/  FADD.FTZ R32, |R31|, -RZ ;  /* 0x800000ff1f207221 */ /* 0x000fe20000010200 */
[----:B-----5:R-:W-:Y:S01]  /*2360*/  PRMT R27, R6, 0x7632, R27 ;  /* 0x00007632061b7816 */ /* 0x020fe2000000001b */
[----:B------:R-:W-:Y:S01]  /*2370*/  BSSY B0, `(.L_x_39) ;  /* 0x0000020000007945 */ /* 0x000fe20003800000 */
[----:B------:R-:W-:Y:S02]  /*2380*/  PRMT R19, R7, 0x7632, R19 ;  /* 0x0000763207137816 */ /* 0x000fe40000000013 */
[----:B------:R-:W-:Y:S02]  /*2390*/  FSETP.GE.AND P0, PT, R32, 0.60000002384185791016, PT ;  /* 0x3f19999a2000780b */ /* 0x000fe40003f06000 */
[----:B------:R-:W-:Y:S02]  /*23a0*/  PRMT R18, R4, 0x7632, R18 ;  /* 0x0000763204127816 */ /* 0x000fe40000000012 */
[----:B------:R-:W-:-:S02]  /*23b0*/  PRMT R0, R5, 0x7632, R0 ;  /* 0x0000763205007816 */ /* 0x000fc40000000000 */
[----:B------:R-:W-:Y:S02]  /*23c0*/  SHF.L.U32 R28, R5, 0x10, RZ ;  /* 0x00000010051c7819 */ /* 0x000fe400000006ff */
[----:B------:R-:W-:Y:S02]  /*23d0*/  SHF.L.U32 R6, R6, 0x10, RZ ;  /* 0x0000001006067819 */ /* 0x000fe400000006ff */
[----:B------:R-:W-:Y:S02]  /*23e0*/  SHF.L.U32 R7, R7, 0x10, RZ ;  /* 0x0000001007077819 */ /* 0x000fe400000006ff */
[----:B------:R-:W-:Y:S02]  /*23f0*/  SHF.L.U32 R4, R4, 0x10, RZ ;  /* 0x0000001004047819 */ /* 0x000fe400000006ff */
[----:B------:R-:W-:Y:S02]  /*2400*/  SHF.R.S32.HI R29, RZ, 0x1f, R12 ;  /* 0x0000001fff1d7819 */ /* 0x000fe4000001140c */
[----:B------:R-:W-:-:S02]  /*2410*/  SHF.L.U32 R27, R27, 0x10, RZ ;  /* 0x000000101b1b7819 */ /* 0x000fc400000006ff */
[----:B------:R-:W-:Y:S02]  /*2420*/  SHF.L.U32 R19, R19, 0x10, RZ ;  /* 0x0000001013137819 */ /* 0x000fe400000006ff */
[----:B------:R-:W-:Y:S02]  /*2430*/  SHF.L.U32 R18, R18, 0x10, RZ ;  /* 0x0000001012127819 */ /* 0x000fe400000006ff */
[----:B------:R-:W-:Y:S01]  /*2440*/  SHF.L.U32 R5, R0, 0x10, RZ ;  /* 0x0000001000057819 */ /* 0x000fe200000006ff */
[----:B------:R-:W-:Y:S05]  /*2450*/  @!P0 BRA `(.L_x_40) ;  /* 0x000000a000008947 */ /* 0x000fea0003800000 */
[C---:B------:R-:W-:Y:S01]  /*2460*/  FMUL R0, R32.reuse, 2.8853900432586669922 ;  /* 0x4038aa3b20007820 */ /* 0x040fe20000400000 */
[----:B------:R-:W-:Y:S02]  /*2470*/  MOV R33, 0x3f800000 ;  /* 0x3f80000000217802 */ /* 0x000fe40000000f00 */
[----:B------:R-:W-:-:S03]  /*2480*/  FSETP.GE.AND P0, PT, R32, 9.010913848876953125, PT ;  /* 0x41102cb42000780b */ /* 0x000fc60003f06000 */
[----:B------:R-:W1:Y:S02]  /*2490*/  MUFU.EX2 R0, R0 ;  /* 0x0000000000007308 */ /* 0x000e640000000800 */
[----:B-1----:R-:W-:-:S06]  /*24a0*/  FADD R30, R0, 1 ;  /* 0x3f800000001e7421 */ /* 0x002fcc0000000000 */
[----:B------:R-:W1:Y:S02]  /*24b0*/  MUFU.RCP R30, R30 ;  /* 0x0000001e001e7308 */ /* 0x000e640000001000 */
[----:B-1----:R-:W-:-:S05]  /*24c0*/  FFMA.FTZ R33, R30, -2, R33 ;  /* 0xc00000001e217823 */ /* 0x002fca0000010021 */
[----:B------:R-:W-:-:S04]  /*24d0*/  FSEL R32, R33, 1, !P0 ;  /* 0x3f80000021207808 */ /* 0x000fc80004000000 */
[----:B------:R-:W-:Y:S01]  /*24e0*/  LOP3.LUT R31, R32, 0x80000000, R31, 0xf8, !PT ;  /* 0x80000000201f7812 */ /* 0x000fe200078ef81f */
[----:B------:R-:W-:Y:S05]  /*24f0*/  BRA `(.L_x_41) ;  /* 0x0000007000007947 */ /* 0x000fea0003800000 */
.L_x_40:
[----:B------:R-:W-:Y:S01]  /*2500*/  MOV R0, 0x3c80f082 ;  /* 0x3c80f08200007802 */ /* 0x000fe20000000f00 */
[----:B------:R-:W-:-:S04]  /*2510*/  FMUL R33, R31, R31 ;  /* 0x0000001f1f217220 */ /* 0x000fc80000400000 */
[----:B------:R-:W-:-:S04]  /*2520*/  FFMA.FTZ R0, R33, R0, -0.052303962409496307373 ;  /* 0xbd563cae21007423 */ /* 0x000fc80000010000 */
[----:B------:R-:W-:-:S04]  /*2530*/  FFMA.FTZ R0, R33, R0, 0.1331529766321182251 ;  /* 0x3e08594121007423 */ /* 0x000fc80000010000 */
[----:B------:R-:W-:-:S04]  /*2540*/  FFMA.FTZ R0, R33, R0, -0.33332768082618713379 ;  /* 0xbeaaa9ed21007423 */ /* 0x000fc80000010000 */
[----:B------:R-:W-:-:S04]  /*2550*/  FFMA.FTZ R0, R33, R0, RZ ;  /* 0x0000000021007223 */ /* 0x000fc800000100ff */
[----:B------:R-:W-:-:S02]  /*2560*/  FFMA.FTZ R31, R0, R31, R31 ;  /* 0x0000001f001f7223 */ /* 0x000fc4000001001f */
.L_x_41:
[----:B------:R-:W-:Y:S05]  /*2570*/  BSYNC B0 ;  /* 0x0000000000007941 */ /* 0x000fea0003800000 */
.L_x_39:
[----:B------:R-:W-:Y:S01]  /*2580*/  FFMA R0, R8, 50, R15 ;  /* 0x4248000008007823 */ /* 0x000fe2000000000f */
[----:B------:R-:W-:Y:S01]  /*2590*/  FFMA R20, R11, 50, R20 ;  /* 0x424800000b147823 */ /* 0x000fe20000000014 */
[----:B------:R-:W-:Y:S01]  /*25a0*/  FFMA R22, R9, 50, R22 ;  /* 0x4248000009167823 */ /* 0x000fe20000000016 */
[----:B------:R-:W-:Y:S01]  /*25b0*/  FFMA R24, R17, 50, R24 ;  /* 0x4248000011187823 */ /* 0x000fe20000000018 */
[C---:B------:R-:W-:Y:S01]  /*25c0*/  FADD R15, -R3.reuse, R0 ;  /* 0x00000000030f7221 */ /* 0x040fe20000000100 */
[----:B------:R-:W-:Y:S01]  /*25d0*/  FADD R20, -R3, R20 ;  /* 0x0000001403147221 */ /* 0x000fe20000000100 */
[----:B------:R-:W-:Y:S01]  /*25e0*/  FFMA R0, R13, 50, R14 ;  /* 0x424800000d007823 */ /* 0x000fe2000000000e */
[----:B------:R-:W-:Y:S01]  /*25f0*/  FADD R22, -R3, R22 ;  /* 0x0000001603167221 */ /* 0x000fe20000000100 */
[----:B------:R-:W-:Y:S01]  /*2600*/  FMUL R14, R15, 1.4426950216293334961 ;  /* 0x3fb8aa3b0f0e7820 */ /* 0x000fe20000400000 */
[----:B------:R-:W-:Y:S01]  /*2610*/  FMUL R20, R20, 1.4426950216293334961 ;  /* 0x3fb8aa3b14147820 */ /* 0x000fe20000400000 */
[C---:B------:R-:W-:Y:S01]  /*2620*/  FADD R24, -R3.reuse, R24 ;  /* 0x0000001803187221 */ /* 0x040fe20000000100 */
[----:B------:R-:W-:Y:S01]  /*2630*/  FMUL R30, R22, 1.4426950216293334961 ;  /* 0x3fb8aa3b161e7820 */ /* 0x000fe20000400000 */
[----:B------:R-:W-:Y:S01]  /*2640*/  FADD R15, -R3, R0 ;  /* 0x00000000030f7221 */ /* 0x000fe20000000100 */
[----:B------:R-:W-:Y:S01]  /*2650*/  FSETP.GEU.AND P0, PT, R14, -126, PT ;  /* 0xc2fc00000e00780b */ /* 0x000fe20003f0e000 */
[----:B------:R-:W-:Y:S01]  /*2660*/  FMUL R22, R24, 1.4426950216293334961 ;  /* 0x3fb8aa3b18167820 */ /* 0x000fe20000400000 */
[----:B------:R-:W-:Y:S01]  /*2670*/  FSETP.GEU.AND P6, PT, R20, -126, PT ;  /* 0xc2fc00001400780b */ /* 0x000fe20003fce000 */
[----:B------:R-:W-:Y:S01]  /*2680*/  FFMA R24, R10, 50, R25 ;  /* 0x424800000a187823 */ /* 0x000fe20000000019 */
[----:B------:R-:W-:Y:S01]  /*2690*/  FSETP.GEU.AND P5, PT, R30, -126, PT ;  /* 0xc2fc00001e00780b */ /* 0x000fe20003fae000 */
[----:B------:R-:W-:Y:S01]  /*26a0*/  FFMA R26, R31, 50, R26 ;  /* 0x424800001f1a7823 */ /* 0x000fe2000000001a */
[----:B------:R-:W-:Y:S01]  /*26b0*/  FMUL R15, R15, 1.4426950216293334961 ;  /* 0x3fb8aa3b0f0f7820 */ /* 0x000fe20000400000 */
[C---:B------:R-:W-:Y:S01]  /*26c0*/  FADD R25, -R3.reuse, R24 ;  /* 0x0000001803197221 */ /* 0x040fe20000000100 */
[----:B------:R-:W-:Y:S01]  /*26d0*/  FFMA R24, R2, 50, R23 ;  /* 0x4248000002187823 */ /* 0x000fe20000000017 */
[----:B------:R-:W-:Y:S01]  /*26e0*/  FADD R26, -R3, R26 ;  /* 0x0000001a031a7221 */ /* 0x000fe20000000100 */
[----:B------:R-:W-:Y:S01]  /*26f0*/  FSETP.GEU.AND P4, PT, R22, -126, PT ;  /* 0xc2fc00001600780b */ /* 0x000fe20003f8e000 */
[----:B------:R-:W-:Y:S01]  /*2700*/  FMUL R25, R25, 1.4426950216293334961 ;  /* 0x3fb8aa3b19197820 */ /* 0x000fe20000400000 */
[----:B------:R-:W-:Y:S01]  /*2710*/  FADD R24, -R3, R24 ;  /* 0x0000001803187221 */ /* 0x000fe20000000100 */
[----:B------:R-:W-:Y:S01]  /*2720*/  @!P0 FMUL R14, R14, 0.5 ;  /* 0x3f0000000e0e8820 */ /* 0x000fe20000400000 */
[----:B------:R-:W-:Y:S01]  /*2730*/  FSETP.GEU.AND P3, PT, R15, -126, PT ;  /* 0xc2fc00000f00780b */ /* 0x000fe20003f6e000 */
[----:B------:R-:W-:Y:S01]  /*2740*/  @!P6 FMUL R20, R20, 0.5 ;  /* 0x3f0000001414e820 */ /* 0x000fe20000400000 */
[----:B------:R-:W-:Y:S01]  /*2750*/  FMUL R24, R24, 1.4426950216293334961 ;  /* 0x3fb8aa3b18187820 */ /* 0x000fe20000400000 */
[----:B------:R-:W-:Y:S01]  /*2760*/  @!P5 FMUL R30, R30, 0.5 ;  /* 0x3f0000001e1ed820 */ /* 0x000fe20000400000 */
[----:B------:R-:W-:Y:S01]  /*2770*/  FMUL R3, R26, 1.4426950216293334961 ;  /* 0x3fb8aa3b1a037820 */ /* 0x000fe20000400000 */
[----:B------:R-:W1:Y:S01]  /*2780*/  MUFU.EX2 R14, R14 ;  /* 0x0000000e000e7308 */ /* 0x000e620000000800 */
[----:B------:R-:W-:Y:S01]  /*2790*/  FFMA R8, -R8, R8, 1 ;  /* 0x3f80000008087423 */ /* 0x000fe20000000108 */
[----:B------:R-:W-:Y:S01]  /*27a0*/  FFMA R9, -R9, R9, 1 ;  /* 0x3f80000009097423 */ /* 0x000fe20000000109 */
[----:B------:R-:W-:Y:S01]  /*27b0*/  FFMA R11, -R11, R11, 1 ;  /* 0x3f8000000b0b7423 */ /* 0x000fe2000000010b */
[----:B------:R-:W-:Y:S01]  /*27c0*/  @!P4 FMUL R22, R22, 0.5 ;  /* 0x3f0000001616c820 */ /* 0x000fe20000400000 */
[----:B------:R-:W-:Y:S01]  /*27d0*/  FFMA R13, -R13, R13, 1 ;  /* 0x3f8000000d0d7423 */ /* 0x000fe2000000010d */
[----:B------:R-:W-:Y:S01]  /*27e0*/  FFMA R10, -R10, R10, 1 ;  /* 0x3f8000000a0a7423 */ /* 0x000fe2000000010a */
[----:B------:R-:W-:Y:S01]  /*27f0*/  FFMA R31, -R31, R31, 1 ;  /* 0x3f8000001f1f7423 */ /* 0x000fe2000000011f */
[----:B------:R-:W2:Y:S01]  /*2800*/  MUFU.EX2 R0, R30 ;  /* 0x0000001e00007308 */ /* 0x000ea20000000800 */
[----:B------:R-:W-:-:S07]  /*2810*/  @!P3 FMUL R15, R15, 0.5 ;  /* 0x3f0000000f0fb820 */ /* 0x000fce0000400000 */
[----:B------:R-:W3:Y:S01]  /*2820*/  MUFU.EX2 R20, R20 ;  /* 0x0000001400147308 */ /* 0x000ee20000000800 */
[----:B-1----:R-:W-:Y:S01]  /*2830*/  @!P0 FMUL R14, R14, R14 ;  /* 0x0000000e0e0e8220 */ /* 0x002fe20000400000 */
[----:B------:R-:W-:-:S03]  /*2840*/  FSETP.GEU.AND P0, PT, R24, -126, PT ;  /* 0xc2fc00001800780b */ /* 0x000fc60003f0e000 */
[----:B------:R-:W-:Y:S01]  /*2850*/  @P1 FMUL R14, R14, 0.25 ;  /* 0x3e8000000e0e1820 */ /* 0x000fe20000400000 */
[----:B--2---:R-:W-:Y:S01]  /*2860*/  @!P5 FMUL R0, R0, R0 ;  /* 0x000000000000d220 */ /* 0x004fe20000400000 */
[----:B------:R-:W-:Y:S01]  /*2870*/  FSETP.GEU.AND P5, PT, R25, -126, PT ;  /* 0xc2fc00001900780b */ /* 0x000fe20003fae000 */
[----:B------:R-:W1:Y:S01]  /*2880*/  MUFU.EX2 R30, R15 ;  /* 0x0000000f001e7308 */ /* 0x000e620000000800 */
[----:B------:R-:W-:Y:S01]  /*2890*/  @!P2 FMUL R14, R14, 16777216 ;  /* 0x4b8000000e0ea820 */ /* 0x000fe20000400000 */
[----:B------:R-:W-:-:S05]  /*28a0*/  @P1 FMUL R0, R0, 0.25 ;  /* 0x3e80000000001820 */ /* 0x000fca0000400000 */
[----:B------:R-:W-:Y:S01]  /*28b0*/  @!P0 FMUL R24, R24, 0.5 ;  /* 0x3f00000018188820 */ /* 0x000fe20000400000 */
[----:B---3--:R-:W-:Y:S01]  /*28c0*/  @!P6 FMUL R20, R20, R20 ;  /* 0x000000141414e220 */ /* 0x008fe20000400000 */
[----:B------:R-:W-:Y:S01]  /*28d0*/  FSETP.GEU.AND P6, PT, R3, -126, PT ;  /* 0xc2fc00000300780b */ /* 0x000fe20003fce000 */
[----:B------:R-:W2:Y:S01]  /*28e0*/  MUFU.EX2 R32, R22 ;  /* 0x0000001600207308 */ /* 0x000ea20000000800 */
[----:B------:R-:W-:Y:S01]  /*28f0*/  @!P2 FMUL R0, R0, 16777216 ;  /* 0x4b8000000000a820 */ /* 0x000fe20000400000 */
[----:B------:R-:W-:Y:S01]  /*2900*/  @P1 FMUL R20, R20, 0.25 ;  /* 0x3e80000014141820 */ /* 0x000fe20000400000 */
[----:B------:R-:W-:-:S03]  /*2910*/  @!P5 FMUL R25, R25, 0.5 ;  /* 0x3f0000001919d820 */ /* 0x000fc60000400000 */
[----:B------:R-:W-:Y:S02]  /*2920*/  @!P2 FMUL R20, R20, 16777216 ;  /* 0x4b8000001414a820 */ /* 0x000fe40000400000 */
[----:B------:R3:W4:Y:S01]  /*2930*/  MUFU.EX2 R26, R24 ;  /* 0x00000018001a7308 */ /* 0x0007220000000800 */
[----:B-1----:R-:W-:Y:S01]  /*2940*/  @!P3 FMUL R30, R30, R30 ;  /* 0x0000001e1e1eb220 */ /* 0x002fe20000400000 */
[C---:B------:R-:W-:Y:S01]  /*2950*/  FMUL R23, R21.reuse, R20 ;  /* 0x0000001415177220 */ /* 0x040fe20000400000 */
[----:B------:R-:W-:Y:S01]  /*2960*/  FMUL R20, R21, R14 ;  /* 0x0000000e15147220 */ /* 0x000fe20000400000 */
[----:B------:R-:W-:Y:S01]  /*2970*/  @!P6 FMUL R3, R3, 0.5 ;  /* 0x3f0000000303e820 */ /* 0x000fe20000400000 */
[----:B------:R-:W-:Y:S02]  /*2980*/  @P1 FMUL R30, R30, 0.25 ;  /* 0x3e8000001e1e1820 */ /* 0x000fe40000400000 */
[----:B0-----:R-:W-:Y:S01]  /*2990*/  FMUL R33, R16, R20 ;  /* 0x0000001410217220 */ /* 0x001fe20000400000 */
[----:B------:R0:W1:Y:S01]  /*29a0*/  MUFU.EX2 R34, R25 ;  /* 0x0000001900227308 */ /* 0x0000620000000800 */
[----:B--2---:R-:W-:Y:S01]  /*29b0*/  @!P4 FMUL R32, R32, R32 ;  /* 0x000000202020c220 */ /* 0x004fe20000400000 */
[----:B------:R-:W-:Y:S01]  /*29c0*/  @!P2 FMUL R30, R30, 16777216 ;  /* 0x4b8000001e1ea820 */ /* 0x000fe20000400000 */
[----:B---3--:R-:W-:Y:S01]  /*29d0*/  FMUL R24, R16, R23 ;  /* 0x0000001710187220 */ /* 0x008fe20000400000 */
[----:B------:R-:W-:Y:S01]  /*29e0*/  FFMA R5, R20, R5, -R33 ;  /* 0x0000000514057223 */ /* 0x000fe20000000821 */
[----:B------:R-:W-:Y:S01]  /*29f0*/  @P1 FMUL R32, R32, 0.25 ;  /* 0x3e80000020201820 */ /* 0x000fe20000400000 */
[----:B------:R-:W-:Y:S01]  /*2a00*/  FMUL R15, R21, R30 ;  /* 0x0000001e150f7220 */ /* 0x000fe20000400000 */
[----:B------:R-:W-:Y:S01]  /*2a10*/  FFMA R28, R23, R28, -R24 ;  /* 0x0000001c171c7223 */ /* 0x000fe20000000818 */
[----:B------:R2:W3:Y:S01]  /*2a20*/  MUFU.EX2 R36, R3 ;  /* 0x0000000300247308 */ /* 0x0004e20000000800 */
[----:B----4-:R-:W-:Y:S01]  /*2a30*/  @!P0 FMUL R26, R26, R26 ;  /* 0x0000001a1a1a8220 */ /* 0x010fe20000400000 */
[----:B------:R-:W-:Y:S01]  /*2a40*/  @!P2 FMUL R32, R32, 16777216 ;  /* 0x4b8000002020a820 */ /* 0x000fe20000400000 */
[----:B0-----:R-:W-:Y:S01]  /*2a50*/  FMUL R25, R21, R0 ;  /* 0x0000000015197220 */ /* 0x001fe20000400000 */
[----:B------:R-:W-:Y:S01]  /*2a60*/  FMUL R5, R5, 50 ;  /* 0x4248000005057820 */ /* 0x000fe20000400000 */
[----:B------:R-:W-:Y:S01]  /*2a70*/  @P1 FMUL R26, R26, 0.25 ;  /* 0x3e8000001a1a1820 */ /* 0x000fe20000400000 */
[----:B------:R-:W-:Y:S01]  /*2a80*/  FMUL R0, R21, R32 ;  /* 0x0000002015007220 */ /* 0x000fe20000400000 */
[----:B------:R-:W-:Y:S01]  /*2a90*/  FMUL R22, R16, R25 ;  /* 0x0000001910167220 */ /* 0x000fe20000400000 */
[----:B-1----:R-:W-:Y:S01]  /*2aa0*/  @!P5 FMUL R34, R34, R34 ;  /* 0x000000222222d220 */ /* 0x002fe20000400000 */
[----:B------:R-:W-:Y:S01]  /*2ab0*/  @!P2 FMUL R26, R26, 16777216 ;  /* 0x4b8000001a1aa820 */ /* 0x000fe20000400000 */
[----:B------:R-:W-:Y:S01]  /*2ac0*/  FMUL R28, R28, 50 ;  /* 0x424800001c1c7820 */ /* 0x000fe20000400000 */
[----:B------:R-:W-:Y:S01]  /*2ad0*/  FFMA R18, R25, R18, -R22 ;  /* 0x0000001219127223 */ /* 0x000fe20000000816 */
[----:B------:R-:W-:Y:S01]  /*2ae0*/  @P1 FMUL R34, R34, 0.25 ;  /* 0x3e80000022221820 */ /* 0x000fe20000400000 */
[----:B--2---:R-:W-:Y:S01]  /*2af0*/  FMUL R3, R21, R26 ;  /* 0x0000001a15037220 */ /* 0x004fe20000400000 */
[----:B------:R-:W-:Y:S01]  /*2b00*/  FMUL R26, R16, R15 ;  /* 0x0000000f101a7220 */ /* 0x000fe20000400000 */
[----:B------:R-:W-:Y:S01]  /*2b10*/  FMUL R18, R18, 50 ;  /* 0x4248000012127820 */ /* 0x000fe20000400000 */
[----:B---3--:R-:W-:Y:S01]  /*2b20*/  @!P6 FMUL R36, R36, R36 ;  /* 0x000000242424e220 */ /* 0x008fe20000400000 */
[----:B------:R-:W-:Y:S01]  /*2b30*/  @!P2 FMUL R34, R34, 16777216 ;  /* 0x4b8000002222a820 */ /* 0x000fe20000400000 */
[----:B------:R-:W-:Y:S01]  /*2b40*/  FFMA R6, R15, R6, -R26 ;  /* 0x000000060f067223 */ /* 0x000fe2000000081a */
[----:B------:R-:W-:Y:S01]  /*2b50*/  FMUL R15, R16, R0 ;  /* 0x00000000100f7220 */ /* 0x000fe20000400000 */
[----:B------:R-:W-:Y:S01]  /*2b60*/  @P1 FMUL R36, R36, 0.25 ;  /* 0x3e80000024241820 */ /* 0x000fe20000400000 */
[----:B------:R-:W-:Y:S01]  /*2b70*/  FMUL R14, R21, R34 ;  /* 0x00000022150e7220 */ /* 0x000fe20000400000 */
[----:B------:R-:W-:Y:S01]  /*2b80*/  FMUL R20, R16, R3 ;  /* 0x0000000310147220 */ /* 0x000fe20000400000 */
[----:B------:R-:W-:Y:S01]  /*2b90*/  FFMA R27, R0, R27, -R15 ;  /* 0x0000001b001b7223 */ /* 0x000fe2000000080f */
[----:B------:R-:W-:Y:S01]  /*2ba0*/  @!P2 FMUL R36, R36, 16777216 ;  /* 0x4b8000002424a820 */ /* 0x000fe20000400000 */
[----:B------:R-:W-:Y:S01]  /*2bb0*/  FMUL R23, R16, R14 ;  /* 0x0000000e10177220 */ /* 0x000fe20000400000 */
[----:B------:R-:W-:Y:S01]  /*2bc0*/  FFMA R4, R3, R4, -R20 ;  /* 0x0000000403047223 */ /* 0x000fe20000000814 */
[----:B------:R-:W-:Y:S01]  /*2bd0*/  FFMA R3, -R2, R2, 1 ;  /* 0x3f80000002037423 */ /* 0x000fe20000000102 */
[----:B------:R-:W-:Y:S01]  /*2be0*/  FMUL R21, R21, R36 ;  /* 0x0000002415157220 */ /* 0x000fe20000400000 */
[----:B------:R-:W-:Y:S01]  /*2bf0*/  FFMA R7, R14, R7, -R23 ;  /* 0x000000070e077223 */ /* 0x000fe20000000817 */
[----:B------:R-:W-:Y:S01]  /*2c00*/  FMUL R4, R4, 50 ;  /* 0x4248000004047820 */ /* 0x000fe20000400000 */
[----:B------:R-:W-:Y:S01]  /*2c10*/  FFMA R0, -R17, R17, 1 ;  /* 0x3f80000011007423 */ /* 0x000fe20000000111 */
[----:B------:R-:W-:Y:S01]  /*2c20*/  FMUL R16, R16, R21 ;  /* 0x0000001510107220 */ /* 0x000fe20000400000 */
[----:B------:R-:W-:Y:S01]  /*2c30*/  FMUL R6, R6, 50 ;  /* 0x4248000006067820 */ /* 0x000fe20000400000 */
[----:B------:R-:W-:Y:S01]  /*2c40*/  FMUL R27, R27, 50 ;  /* 0x424800001b1b7820 */ /* 0x000fe20000400000 */
[----:B------:R-:W-:Y:S01]  /*2c50*/  FMUL R7, R7, 50 ;  /* 0x4248000007077820 */ /* 0x000fe20000400000 */
[----:B------:R-:W-:Y:S01]  /*2c60*/  FFMA R16, R21, R19, -R16 ;  /* 0x0000001315107223 */ /* 0x000fe20000000810 */
[----:B------:R-:W-:Y:S01]  /*2c70*/  FMUL R5, R5, R8 ;  /* 0x0000000805057220 */ /* 0x000fe20000400000 */
[----:B------:R-:W-:Y:S01]  /*2c80*/  FMUL R3, R4, R3 ;  /* 0x0000000304037220 */ /* 0x000fe20000400000 */
[----:B------:R-:W-:Y:S01]  /*2c90*/  FMUL R9, R18, R9 ;  /* 0x0000000912097220 */ /* 0x000fe20000400000 */
[----:B------:R-:W-:Y:S01]  /*2ca0*/  FMUL R16, R16, 50 ;  /* 0x4248000010107820 */ /* 0x000fe20000400000 */
[----:B------:R-:W-:Y:S01]  /*2cb0*/  FMUL R11, R28, R11 ;  /* 0x0000000b1c0b7220 */ /* 0x000fe20000400000 */
[----:B------:R-:W-:Y:S01]  /*2cc0*/  FMUL R6, R6, R13 ;  /* 0x0000000d06067220 */ /* 0x000fe20000400000 */
[----:B------:R-:W-:Y:S01]  /*2cd0*/  FMUL R0, R27, R0 ;  /* 0x000000001b007220 */ /* 0x000fe20000400000 */
[----:B------:R-:W-:Y:S01]  /*2ce0*/  FMUL R7, R7, R10 ;  /* 0x0000000a07077220 */ /* 0x000fe20000400000 */
[----:B------:R-:W-:Y:S01]  /*2cf0*/  FMUL R16, R16, R31 ;  /* 0x0000001f10107220 */ /* 0x000fe20000400000 */
[----:B------:R-:W-:Y:S01]  /*2d00*/  FMUL R5, R5, 0.019999999552965164185 ;  /* 0x3ca3d70a05057820 */ /* 0x000fe20000400000 */
[----:B------:R-:W-:Y:S01]  /*2d10*/  FMUL R3, R3, 0.019999999552965164185 ;  /* 0x3ca3d70a03037820 */ /* 0x000fe20000400000 */
[----:B------:R-:W-:Y:S01]  /*2d20*/  FMUL R9, R9, 0.019999999552965164185 ;  /* 0x3ca3d70a09097820 */ /* 0x000fe20000400000 */
[----:B------:R-:W-:Y:S01]  /*2d30*/  FMUL R11, R11, 0.019999999552965164185 ;  /* 0x3ca3d70a0b0b7820 */ /* 0x000fe20000400000 */
[----:B------:R-:W-:Y:S01]  /*2d40*/  FMUL R6, R6, 0.019999999552965164185 ;  /* 0x3ca3d70a06067820 */ /* 0x000fe20000400000 */
[----:B------:R-:W-:Y:S01]  /*2d50*/  FMUL R0, R0, 0.019999999552965164185 ;  /* 0x3ca3d70a00007820 */ /* 0x000fe20000400000 */
[----:B------:R-:W-:Y:S01]  /*2d60*/  FMUL R7, R7, 0.019999999552965164185 ;  /* 0x3ca3d70a07077820 */ /* 0x000fe20000400000 */
[----:B------:R-:W-:Y:S01]  /*2d70*/  FMUL R16, R16, 0.019999999552965164185 ;  /* 0x3ca3d70a10107820 */ /* 0x000fe20000400000 */
[----:B------:R-:W-:Y:S01]  /*2d80*/  FMUL R8, R5, 0.0625 ;  /* 0x3d80000005087820 */ /* 0x000fe20000400000 */
[----:B------:R-:W-:Y:S01]  /*2d90*/  LEA R2, P0, R12, c[0x0][0x180], 0x1 ;  /* 0x000060000c027a11 */ /* 0x000fe200078008ff */
[----:B------:R-:W-:Y:S01]  /*2da0*/  FMUL R4, R3, 0.0625 ;  /* 0x3d80000003047820 */ /* 0x000fe20000400000 */
[----:B------:R-:W-:Y:S01]  /*2db0*/  FMUL R9, R9, 0.0625 ;  /* 0x3d80000009097820 */ /* 0x000fe20000400000 */
[----:B------:R-:W-:Y:S01]  /*2dc0*/  FMUL R11, R11, 0.0625 ;  /* 0x3d8000000b0b7820 */ /* 0x000fe20000400000 */
[----:B------:R-:W-:Y:S01]  /*2dd0*/  FMUL R6, R6, 0.0625 ;  /* 0x3d80000006067820 */ /* 0x000fe20000400000 */
[----:B------:R-:W-:Y:S01]  /*2de0*/  FMUL R5, R0, 0.0625 ;  /* 0x3d80000000057820 */ /* 0x000fe20000400000 */
[----:B------:R-:W-:Y:S01]  /*2df0*/  FMUL R7, R7, 0.0625 ;  /* 0x3d80000007077820 */ /* 0x000fe20000400000 */
[----:B------:R-:W-:Y:S01]  /*2e00*/  FMUL R16, R16, 0.0625 ;  /* 0x3d80000010107820 */ /* 0x000fe20000400000 */
[----:B------:R-:W-:-:S02]  /*2e10*/  LEA.HI.X R3, R12, c[0x0][0x184], R29, 0x1, P0 ;  /* 0x000061000c037a11 */ /* 0x000fc400000f0c1d */
[----:B------:R-:W-:Y:S02]  /*2e20*/  F2FP.BF16.F32.PACK_AB R12, R9, R4 ;  /* 0x00000004090c723e */ /* 0x000fe400000010ff */
[----:B------:R-:W-:Y:S02]  /*2e30*/  F2FP.BF16.F32.PACK_AB R13, R8, R11 ;  /* 0x0000000b080d723e */ /* 0x000fe400000010ff */
[----:B------:R-:W-:Y:S02]  /*2e40*/  F2FP.BF16.F32.PACK_AB R14, R5, R6 ;  /* 0x00000006050e723e */ /* 0x000fe400000010ff */
[----:B------:R-:W-:-:S05]  /*2e50*/  F2FP.BF16.F32.PACK_AB R15, R16, R7 ;  /* 0x00000007100f723e */ /* 0x000fca00000010ff */
[----:B------:R-:W-:Y:S01]  /*2e60*/  STG.E.128 [R2.64], R12 ;  /* 0x0000000c02007986 */ /* 0x000fe2000c101d04 */
[----:B------:R-:W-:Y:S05]  /*2e70*/  EXIT ;  /* 0x000000000000794d */ /* 0x000fea0003800000 */
.L_x_42:
[----:B------:R-:W-:-:S00]  /*2e80*/  BRA `(.L_x_42) ;  /* 0xfffffff000007947 */ /* 0x000fc0000383ffff */
[----:B------:R-:W-:-:S00]  /*2e90*/  NOP ;  /* 0x0000000000007918 */ /* 0x000fc00000000000 */
        /* <DEDUP_REMOVED lines=14> */
.L_x_43:


//--------------------- .nv.global.init           --------------------------
	.section	.nv.global.init,"aw",@progbits
.nv.global.init:
	.type		_$_str,@object
	.size		_$_str,(.L_0 - _$_str)
_$_str:
        /*0000*/ 	.byte	0x5f, 0x5f, 0x43, 0x55, 0x44, 0x41, 0x5f, 0x46, 0x54, 0x5a, 0x00
.L_0:


//--------------------- .nv.shared.triton__0d1d2d3d4d5de6de --------------------------
	.section	.nv.shared.triton__0d1d2d3d4d5de6de,"aw",@nobits
	.align	16
